	.target	sm_90a

	.elftype	@"ET_EXEC"


//--------------------- .note.nv.tkinfo           --------------------------
	.section	.note.nv.tkinfo,"",@"SHT_NOTE"
	.sectionflags	@"SHF_NOTE_NV_TKINFO"
	.tkinfo
        /*0018*/ 	.word	0x00000002
        /*0030*/ 	.string	""
        /*0030*/ 	.string	"ptxas"
        /*0030*/ 	.string	"Cuda compilation tools, release 13.0, V13.0.88"
        /*0030*/ 	.string	"Build cuda_13.0.r13.0/compiler.36424714_0"
        /*0030*/ 	.string	"-arch sm_90a -m 64 "



//--------------------- .note.nv.cuinfo           --------------------------
	.section	.note.nv.cuinfo,"",@"SHT_NOTE"
	.sectionflags	@"SHF_NOTE_NV_CUINFO"
        /*0018*/ 	.short	0x0002
        /*001a*/ 	.short	0x005a
        /*001c*/ 	.short	0x0082
	.zero		2


//--------------------- .nv.info                  --------------------------
	.section	.nv.info,"",@"SHT_CUDA_INFO"
	.align	4


	//----- nvinfo : EIATTR_REGCOUNT
	.align		4
        /*0000*/ 	.byte	0x04, 0x2f
        /*0002*/ 	.short	(.L_12 - .L_11)
	.align		4
.L_11:
        /*0004*/ 	.word	index@(_ZN7cutlass13device_kernelINS_4conv6kernel13ConvUniversalINS1_16ConvProblemShapeILNS1_8OperatorE2ELi3EEENS1_10collective14CollectiveConvINS1_46MainloopSm90TmaGmmaWarpSpecializedImplicitGemmILS5_2ELi4ELi3EN4cute5tupleIJNSA_1CILi1EEESD_SD_EEENS1_36KernelImplicitTmaWarpSpecializedSm90ELi1EEENSB_IJNSC_ILi256EEENSB_IJNSC_ILi128EEEEEENSB_IJNSC_ILi64EEEEEEEEENS_6half_tESN_NSA_8TiledMMAINSA_8MMA_AtomIJNSA_4SM904GMMA26MMA_64x128x16_F32F16F16_SSILNSR_5MajorE1ELST_1ELNSR_7ScaleInE1ELSU_1EEEEEENSA_6LayoutISE_NSB_IJNSC_ILi0EEESY_SY_EEEEENSB_IJNSA_10UnderscoreES11_S11_EEEEENS7_6detail26Sm90ImplicitGemmTileTraitsINSA_13SM90_TMA_LOADENSA_14ComposedLayoutINSA_7SwizzleILi3ELi4ELi3EEENSA_18smem_ptr_flag_bitsILi16EEENSX_INSB_IJNSB_IJSK_NSC_ILi4EEEEEENSB_IJNSC_ILi8EEES1E_EEENSB_IJSD_S1C_EEEEEENSB_IJNSB_IJSD_NSC_ILi4096EEEEEENSB_IJSK_NSC_ILi512EEEEEENSB_IJSY_NSC_ILi16384EEEEEEEEEEEEEvEENS15_INSA_20SM90_TMA_LOAD_IM2COLENS17_IS19_S1B_NSX_INSB_IJNSB_IJSK_NSC_ILi2EEEEEES1F_S1G_EEENSB_IJS1J_S1L_NSB_IJSY_NSC_ILi8192EEEEEEEEEEEEEvEEEENS_8epilogue10collective6detail29Sm90TmaWarpSpecializedAdapterINS24_15DefaultEpilogueISN_NSB_IJlNSB_IJSD_lllEEESY_EEES29_NS23_6thread17LinearCombinationISN_Li1EffLNS2A_9ScaleType4KindE0ELNS_15FloatRoundStyleE2ESN_EENS_4gemm15EpilogueDefaultEEEEEvvEEEEvNT_6ParamsE)
        /*0008*/ 	.word	0x000000ff


	//----- nvinfo : EIATTR_FRAME_SIZE
	.align		4
.L_12:
        /*000c*/ 	.byte	0x04, 0x11
        /*000e*/ 	.short	(.L_14 - .L_13)
	.align		4
.L_13:
        /*0010*/ 	.word	index@(_ZN7cutlass13device_kernelINS_4conv6kernel13ConvUniversalINS1_16ConvProblemShapeILNS1_8OperatorE2ELi3EEENS1_10collective14CollectiveConvINS1_46MainloopSm90TmaGmmaWarpSpecializedImplicitGemmILS5_2ELi4ELi3EN4cute5tupleIJNSA_1CILi1EEESD_SD_EEENS1_36KernelImplicitTmaWarpSpecializedSm90ELi1EEENSB_IJNSC_ILi256EEENSB_IJNSC_ILi128EEEEEENSB_IJNSC_ILi64EEEEEEEEENS_6half_tESN_NSA_8TiledMMAINSA_8MMA_AtomIJNSA_4SM904GMMA26MMA_64x128x16_F32F16F16_SSILNSR_5MajorE1ELST_1ELNSR_7ScaleInE1ELSU_1EEEEEENSA_6LayoutISE_NSB_IJNSC_ILi0EEESY_SY_EEEEENSB_IJNSA_10UnderscoreES11_S11_EEEEENS7_6detail26Sm90ImplicitGemmTileTraitsINSA_13SM90_TMA_LOADENSA_14ComposedLayoutINSA_7SwizzleILi3ELi4ELi3EEENSA_18smem_ptr_flag_bitsILi16EEENSX_INSB_IJNSB_IJSK_NSC_ILi4EEEEEENSB_IJNSC_ILi8EEES1E_EEENSB_IJSD_S1C_EEEEEENSB_IJNSB_IJSD_NSC_ILi4096EEEEEENSB_IJSK_NSC_ILi512EEEEEENSB_IJSY_NSC_ILi16384EEEEEEEEEEEEEvEENS15_INSA_20SM90_TMA_LOAD_IM2COLENS17_IS19_S1B_NSX_INSB_IJNSB_IJSK_NSC_ILi2EEEEEES1F_S1G_EEENSB_IJS1J_S1L_NSB_IJSY_NSC_ILi8192EEEEEEEEEEEEEvEEEENS_8epilogue10collective6detail29Sm90TmaWarpSpecializedAdapterINS24_15DefaultEpilogueISN_NSB_IJlNSB_IJSD_lllEEESY_EEES29_NS23_6thread17LinearCombinationISN_Li1EffLNS2A_9ScaleType4KindE0ELNS_15FloatRoundStyleE2ESN_EENS_4gemm15EpilogueDefaultEEEEEvvEEEEvNT_6ParamsE)
        /*0014*/ 	.word	0x000003e8


	//----- nvinfo : EIATTR_MIN_STACK_SIZE
	.align		4
.L_14:
        /*0018*/ 	.byte	0x04, 0x12
        /*001a*/ 	.short	(.L_16 - .L_15)
	.align		4
.L_15:
        /*001c*/ 	.word	index@(_ZN7cutlass13device_kernelINS_4conv6kernel13ConvUniversalINS1_16ConvProblemShapeILNS1_8OperatorE2ELi3EEENS1_10collective14CollectiveConvINS1_46MainloopSm90TmaGmmaWarpSpecializedImplicitGemmILS5_2ELi4ELi3EN4cute5tupleIJNSA_1CILi1EEESD_SD_EEENS1_36KernelImplicitTmaWarpSpecializedSm90ELi1EEENSB_IJNSC_ILi256EEENSB_IJNSC_ILi128EEEEEENSB_IJNSC_ILi64EEEEEEEEENS_6half_tESN_NSA_8TiledMMAINSA_8MMA_AtomIJNSA_4SM904GMMA26MMA_64x128x16_F32F16F16_SSILNSR_5MajorE1ELST_1ELNSR_7ScaleInE1ELSU_1EEEEEENSA_6LayoutISE_NSB_IJNSC_ILi0EEESY_SY_EEEEENSB_IJNSA_10UnderscoreES11_S11_EEEEENS7_6detail26Sm90ImplicitGemmTileTraitsINSA_13SM90_TMA_LOADENSA_14ComposedLayoutINSA_7SwizzleILi3ELi4ELi3EEENSA_18smem_ptr_flag_bitsILi16EEENSX_INSB_IJNSB_IJSK_NSC_ILi4EEEEEENSB_IJNSC_ILi8EEES1E_EEENSB_IJSD_S1C_EEEEEENSB_IJNSB_IJSD_NSC_ILi4096EEEEEENSB_IJSK_NSC_ILi512EEEEEENSB_IJSY_NSC_ILi16384EEEEEEEEEEEEEvEENS15_INSA_20SM90_TMA_LOAD_IM2COLENS17_IS19_S1B_NSX_INSB_IJNSB_IJSK_NSC_ILi2EEEEEES1F_S1G_EEENSB_IJS1J_S1L_NSB_IJSY_NSC_ILi8192EEEEEEEEEEEEEvEEEENS_8epilogue10collective6detail29Sm90TmaWarpSpecializedAdapterINS24_15DefaultEpilogueISN_NSB_IJlNSB_IJSD_lllEEESY_EEES29_NS23_6thread17LinearCombinationISN_Li1EffLNS2A_9ScaleType4KindE0ELNS_15FloatRoundStyleE2ESN_EENS_4gemm15EpilogueDefaultEEEEEvvEEEEvNT_6ParamsE)
        /*0020*/ 	.word	0x000003e8
.L_16:


//--------------------- .nv.compat                --------------------------
	.section	.nv.compat,"",@"SHT_CUDA_COMPAT_INFO"
	.align	4
        /*0000*/ 	.byte	0x02, 0x09, 0x01, 0x00, 0x02, 0x02, 0x04, 0x00, 0x02, 0x05, 0x05, 0x00, 0x03, 0x07, 0x01, 0x01
        /*0010*/ 	.byte	0x02, 0x03, 0x01, 0x00, 0x02, 0x06, 0x01, 0x00, 0x04, 0x0b, 0x08, 0x00, 0x00, 0x00, 0x00, 0x00
        /*0020*/ 	.byte	0x00, 0x00, 0x00, 0x00


//--------------------- .nv.info._ZN7cutlass13device_kernelINS_4conv6kernel13ConvUniversalINS1_16ConvProblemShapeILNS1_8OperatorE2ELi3EEENS1_10collective14CollectiveConvINS1_46MainloopSm90TmaGmmaWarpSpecializedImplicitGemmILS5_2ELi4ELi3EN4cute5tupleIJNSA_1CILi1EEESD_SD_EEENS1_36KernelImplicitTmaWarpSpecializedSm90ELi1EEENSB_IJNSC_ILi256EEENSB_IJNSC_ILi128EEEEEENSB_IJNSC_ILi64EEEEEEEEENS_6half_tESN_NSA_8TiledMMAINSA_8MMA_AtomIJNSA_4SM904GMMA26MMA_64x128x16_F32F16F16_SSILNSR_5MajorE1ELST_1ELNSR_7ScaleInE1ELSU_1EEEEEENSA_6LayoutISE_NSB_IJNSC_ILi0EEESY_SY_EEEEENSB_IJNSA_10UnderscoreES11_S11_EEEEENS7_6detail26Sm90ImplicitGemmTileTraitsINSA_13SM90_TMA_LOADENSA_14ComposedLayoutINSA_7SwizzleILi3ELi4ELi3EEENSA_18smem_ptr_flag_bitsILi16EEENSX_INSB_IJNSB_IJSK_NSC_ILi4EEEEEENSB_IJNSC_ILi8EEES1E_EEENSB_IJSD_S1C_EEEEEENSB_IJNSB_IJSD_NSC_ILi4096EEEEEENSB_IJSK_NSC_ILi512EEEEEENSB_IJSY_NSC_ILi16384EEEEEEEEEEEEEvEENS15_INSA_20SM90_TMA_LOAD_IM2COLENS17_IS19_S1B_NSX_INSB_IJNSB_IJSK_NSC_ILi2EEEEEES1F_S1G_EEENSB_IJS1J_S1L_NSB_IJSY_NSC_ILi8192EEEEEEEEEEEEEvEEEENS_8epilogue10collective6detail29Sm90TmaWarpSpecializedAdapterINS24_15DefaultEpilogueISN_NSB_IJlNSB_IJSD_lllEEESY_EEES29_NS23_6thread17LinearCombinationISN_Li1EffLNS2A_9ScaleType4KindE0ELNS_15FloatRoundStyleE2ESN_EENS_4gemm15EpilogueDefaultEEEEEvvEEEEvNT_6ParamsE --------------------------
	.section	.nv.info._ZN7cutlass13device_kernelINS_4conv6kernel13ConvUniversalINS1_16ConvProblemShapeILNS1_8OperatorE2ELi3EEENS1_10collective14CollectiveConvINS1_46MainloopSm90TmaGmmaWarpSpecializedImplicitGemmILS5_2ELi4ELi3EN4cute5tupleIJNSA_1CILi1EEESD_SD_EEENS1_36KernelImplicitTmaWarpSpecializedSm90ELi1EEENSB_IJNSC_ILi256EEENSB_IJNSC_ILi128EEEEEENSB_IJNSC_ILi64EEEEEEEEENS_6half_tESN_NSA_8TiledMMAINSA_8MMA_AtomIJNSA_4SM904GMMA26MMA_64x128x16_F32F16F16_SSILNSR_5MajorE1ELST_1ELNSR_7ScaleInE1ELSU_1EEEEEENSA_6LayoutISE_NSB_IJNSC_ILi0EEESY_SY_EEEEENSB_IJNSA_10UnderscoreES11_S11_EEEEENS7_6detail26Sm90ImplicitGemmTileTraitsINSA_13SM90_TMA_LOADENSA_14ComposedLayoutINSA_7SwizzleILi3ELi4ELi3EEENSA_18smem_ptr_flag_bitsILi16EEENSX_INSB_IJNSB_IJSK_NSC_ILi4EEEEEENSB_IJNSC_ILi8EEES1E_EEENSB_IJSD_S1C_EEEEEENSB_IJNSB_IJSD_NSC_ILi4096EEEEEENSB_IJSK_NSC_ILi512EEEEEENSB_IJSY_NSC_ILi16384EEEEEEEEEEEEEvEENS15_INSA_20SM90_TMA_LOAD_IM2COLENS17_IS19_S1B_NSX_INSB_IJNSB_IJSK_NSC_ILi2EEEEEES1F_S1G_EEENSB_IJS1J_S1L_NSB_IJSY_NSC_ILi8192EEEEEEEEEEEEEvEEEENS_8epilogue10collective6detail29Sm90TmaWarpSpecializedAdapterINS24_15DefaultEpilogueISN_NSB_IJlNSB_IJSD_lllEEESY_EEES29_NS23_6thread17LinearCombinationISN_Li1EffLNS2A_9ScaleType4KindE0ELNS_15FloatRoundStyleE2ESN_EENS_4gemm15EpilogueDefaultEEEEEvvEEEEvNT_6ParamsE,"",@"SHT_CUDA_INFO"
	.sectionflags	@""
	.align	4


	//----- nvinfo : EIATTR_CUDA_API_VERSION
	.align		4
        /*0000*/ 	.byte	0x04, 0x37
        /*0002*/ 	.short	(.L_18 - .L_17)
.L_17:
        /*0004*/ 	.word	0x00000082


	//----- nvinfo : EIATTR_KPARAM_INFO
	.align		4
.L_18:
        /*0008*/ 	.byte	0x04, 0x17
        /*000a*/ 	.short	(.L_20 - .L_19)
.L_19:
        /*000c*/ 	.word	0x00000000
        /*0010*/ 	.short	0x0000
        /*0012*/ 	.short	0x0070
        /*0014*/ 	.byte	0x00, 0xf0, 0x01, 0x10


	//----- nvinfo : EIATTR_SPARSE_MMA_MASK
	.align		4
.L_20:
        /*0018*/ 	.byte	0x03, 0x50
        /*001a*/ 	.short	0x0000


	//----- nvinfo : EIATTR_MAXREG_COUNT
	.align		4
        /*001c*/ 	.byte	0x03, 0x1b
        /*001e*/ 	.short	0x00ff


	//----- nvinfo : EIATTR_NUM_BARRIERS
	.align		4
        /*0020*/ 	.byte	0x02, 0x4c
        /*0022*/ 	.byte	0x01
	.zero		1


	//----- nvinfo : EIATTR_ANNOTATIONS
	.align		4
        /*0024*/ 	.byte	0x04, 0x55
        /*0026*/ 	.short	(.L_22 - .L_21)


	//   ....[0]....
.L_21:
        /*0028*/ 	.word	0x00000001
        /*002c*/ 	.byte	0x60, 0x0d, 0x00, 0x00, 0x01, 0x00, 0x00, 0x00, 0xa0, 0x0d, 0x00, 0x00, 0x01, 0x00, 0x00, 0x00
        /* <DEDUP_REMOVED lines=368> */
        /*173c*/ 	.byte	0xf0, 0x45, 0x01, 0x00, 0x01, 0x00, 0x00, 0x00, 0x30, 0x46, 0x01, 0x00


	//----- nvinfo : EIATTR_MERCURY_ISA_VERSION
	.align		4
.L_22:
        /*1748*/ 	.byte	0x03, 0x5f
        /*174a*/ 	.short	0x0101


	//----- nvinfo : EIATTR_COOP_GROUP_MASK_REGIDS
	.align		4
        /*174c*/ 	.byte	0x04, 0x29
        /*174e*/ 	.short	(.L_24 - .L_23)


	//   ....[0]....
.L_23:
        /*1750*/ 	.word	0xffffffff


	//   ....[1]....
        /*1754*/ 	.word	0xffffffff


	//   ....[2]....
        /*1758*/ 	.word	0xffffffff


	//----- nvinfo : EIATTR_COOP_GROUP_INSTR_OFFSETS
	.align		4
.L_24:
        /*175c*/ 	.byte	0x04, 0x28
        /*175e*/ 	.short	(.L_26 - .L_25)


	//   ....[0]....
.L_25:
        /*1760*/ 	.word	0x00000060


	//   ....[1]....
        /*1764*/ 	.word	0x00000090


	//   ....[2]....
        /*1768*/ 	.word	0x00000190


	//----- nvinfo : EIATTR_MBARRIER_INSTR_OFFSETS
	.align		4
.L_26:
        /*176c*/ 	.byte	0x04, 0x39
        /*176e*/ 	.short	(.L_28 - .L_27)


	//   ....[0]....
.L_27:
        /*1770*/ 	.word	0x000002e0
        /*1774*/ 	.word	0x000000ff
        /*1778*/ 	.word	0x00030000
        /*177c*/ 	.short	0x0100
        /*177e*/ 	.byte	0x07
	.zero		1


	//   ....[1]....
        /*1780*/ 	.word	0x000002f0
        /*1784*/ 	.word	0x000000ff
        /*1788*/ 	.word	0x00030020
        /*178c*/ 	.short	0x0100
        /*178e*/ 	.byte	0x07
	.zero		1


	//   ....[2]....
        /*1790*/ 	.word	0x00000300
        /*1794*/ 	.word	0x000000ff
        /*1798*/ 	.word	0x00030008
        /*179c*/ 	.short	0x0100
        /*179e*/ 	.byte	0x07
	.zero		1


	//   ....[3]....
        /*17a0*/ 	.word	0x00000310
        /*17a4*/ 	.word	0x000000ff
        /*17a8*/ 	.word	0x00030028
        /*17ac*/ 	.short	0x0100
        /*17ae*/ 	.byte	0x07
	.zero		1


	//   ....[4]....
        /*17b0*/ 	.word	0x00000320
        /*17b4*/ 	.word	0x000000ff
        /*17b8*/ 	.word	0x00030010
        /*17bc*/ 	.short	0x0100
        /*17be*/ 	.byte	0x07
	.zero		1


	//   ....[5]....
        /*17c0*/ 	.word	0x00000330
        /*17c4*/ 	.word	0x000000ff
        /*17c8*/ 	.word	0x00030030
        /*17cc*/ 	.short	0x0100
        /*17ce*/ 	.byte	0x07
	.zero		1


	//   ....[6]....
        /*17d0*/ 	.word	0x00000340
        /*17d4*/ 	.word	0x000000ff
        /*17d8*/ 	.word	0x00030018
        /*17dc*/ 	.short	0x0100
        /*17de*/ 	.byte	0x07
	.zero		1


	//   ....[7]....
        /*17e0*/ 	.word	0x00000350
        /*17e4*/ 	.word	0x000000ff
        /*17e8*/ 	.word	0x00030038
        /*17ec*/ 	.short	0x0100
        /*17ee*/ 	.byte	0x07
	.zero		1


	//   ....[8]....
        /*17f0*/ 	.word	0x00001840
        /*17f4*/ 	.word	0x00000003
        /*17f8*/ 	.word	0x00030000
        /*17fc*/ 	.short	0x010a
        /*17fe*/ 	.byte	0x3f
	.zero		1


	//   ....[9]....
        /*1800*/ 	.word	0x00003c50
        /*1804*/ 	.word	0x00000000
        /*1808*/ 	.word	0x00030000
        /*180c*/ 	.short	0x010a
        /*180e*/ 	.byte	0x3f
	.zero		1


	//   ....[10]....
        /*1810*/ 	.word	0x000064b0
        /*1814*/ 	.word	0x000000ff
        /*1818*/ 	.word	0x00000000
        /*181c*/ 	.short	0x0101
        /*181e*/ 	.byte	0x0c
	.zero		1


	//   ....[11]....
        /*1820*/ 	.word	0x000066c0
        /*1824*/ 	.word	0x000000ff
        /*1828*/ 	.word	0x00000000
        /*182c*/ 	.short	0x0101
        /*182e*/ 	.byte	0x04
	.zero		1


	//   ....[12]....
        /*1830*/ 	.word	0x00019830
        /*1834*/ 	.word	0x00000005
        /*1838*/ 	.word	0x00030020
        /*183c*/ 	.short	0x010a
        /*183e*/ 	.byte	0x3f
	.zero		1


	//   ....[13]....
        /*1840*/ 	.word	0x0001a140
        /*1844*/ 	.word	0x00000003
        /*1848*/ 	.word	0x00000000
        /*184c*/ 	.short	0x010a
        /*184e*/ 	.byte	0x3f
	.zero		1


	//   ....[14]....
        /*1850*/ 	.word	0x0001a210
        /*1854*/ 	.word	0x00000003
        /*1858*/ 	.word	0x00000000
        /*185c*/ 	.short	0x010a
        /*185e*/ 	.byte	0x3f
	.zero		1


	//   ....[15]....
        /*1860*/ 	.word	0x0001a2e0
        /*1864*/ 	.word	0x00000003
        /*1868*/ 	.word	0x00000000
        /*186c*/ 	.short	0x010a
        /*186e*/ 	.byte	0x3f
	.zero		1


	//   ....[16]....
        /*1870*/ 	.word	0x0001a3b0
        /*1874*/ 	.word	0x00000003
        /*1878*/ 	.word	0x00000000
        /*187c*/ 	.short	0x010a
        /*187e*/ 	.byte	0x3f
	.zero		1


	//----- nvinfo : EIATTR_NUM_MBARRIERS
	.align		4
.L_28:
        /*1880*/ 	.byte	0x03, 0x38
        /*1882*/ 	.short	0x0008


	//----- nvinfo : EIATTR_EXIT_INSTR_OFFSETS
	.align		4
        /*1884*/ 	.byte	0x04, 0x1c
        /*1886*/ 	.short	(.L_30 - .L_29)


	//   ....[0]....
.L_29:
        /*1888*/ 	.word	0x00000d50


	//   ....[1]....
        /*188c*/ 	.word	0x00006a40


	//   ....[2]....
        /*1890*/ 	.word	0x00006a90


	//   ....[3]....
        /*1894*/ 	.word	0x00006b00


	//   ....[4]....
        /*1898*/ 	.word	0x00013c00


	//   ....[5]....
        /*189c*/ 	.word	0x00013c40


	//   ....[6]....
        /*18a0*/ 	.word	0x00019530


	//   ....[7]....
        /*18a4*/ 	.word	0x00019560


	//   ....[8]....
        /*18a8*/ 	.word	0x00019580


	//   ....[9]....
        /*18ac*/ 	.word	0x0001a010


	//   ....[10]....
        /*18b0*/ 	.word	0x0001a3e0


	//----- nvinfo : EIATTR_MAX_THREADS
	.align		4
.L_30:
        /*18b4*/ 	.byte	0x04, 0x05
        /*18b6*/ 	.short	(.L_32 - .L_31)
.L_31:
        /*18b8*/ 	.word	0x00000100
        /*18bc*/ 	.word	0x00000001
        /*18c0*/ 	.word	0x00000001


	//----- nvinfo : EIATTR_CRS_STACK_SIZE
	.align		4
.L_32:
        /*18c4*/ 	.byte	0x04, 0x1e
        /*18c6*/ 	.short	(.L_34 - .L_33)
.L_33:
        /*18c8*/ 	.word	0x00000000


	//----- nvinfo : EIATTR_CBANK_PARAM_SIZE
	.align		4
.L_34:
        /*18cc*/ 	.byte	0x03, 0x19
        /*18ce*/ 	.short	0x0470


	//----- nvinfo : EIATTR_PARAM_CBANK
	.align		4
        /*18d0*/ 	.byte	0x04, 0x0a
        /*18d2*/ 	.short	(.L_36 - .L_35)
	.align		4
.L_35:
        /*18d4*/ 	.word	index@(.nv.constant0._ZN7cutlass13device_kernelINS_4conv6kernel13ConvUniversalINS1_16ConvProblemShapeILNS1_8OperatorE2ELi3EEENS1_10collective14CollectiveConvINS1_46MainloopSm90TmaGmmaWarpSpecializedImplicitGemmILS5_2ELi4ELi3EN4cute5tupleIJNSA_1CILi1EEESD_SD_EEENS1_36KernelImplicitTmaWarpSpecializedSm90ELi1EEENSB_IJNSC_ILi256EEENSB_IJNSC_ILi128EEEEEENSB_IJNSC_ILi64EEEEEEEEENS_6half_tESN_NSA_8TiledMMAINSA_8MMA_AtomIJNSA_4SM904GMMA26MMA_64x128x16_F32F16F16_SSILNSR_5MajorE1ELST_1ELNSR_7ScaleInE1ELSU_1EEEEEENSA_6LayoutISE_NSB_IJNSC_ILi0EEESY_SY_EEEEENSB_IJNSA_10UnderscoreES11_S11_EEEEENS7_6detail26Sm90ImplicitGemmTileTraitsINSA_13SM90_TMA_LOADENSA_14ComposedLayoutINSA_7SwizzleILi3ELi4ELi3EEENSA_18smem_ptr_flag_bitsILi16EEENSX_INSB_IJNSB_IJSK_NSC_ILi4EEEEEENSB_IJNSC_ILi8EEES1E_EEENSB_IJSD_S1C_EEEEEENSB_IJNSB_IJSD_NSC_ILi4096EEEEEENSB_IJSK_NSC_ILi512EEEEEENSB_IJSY_NSC_ILi16384EEEEEEEEEEEEEvEENS15_INSA_20SM90_TMA_LOAD_IM2COLENS17_IS19_S1B_NSX_INSB_IJNSB_IJSK_NSC_ILi2EEEEEES1F_S1G_EEENSB_IJS1J_S1L_NSB_IJSY_NSC_ILi8192EEEEEEEEEEEEEvEEEENS_8epilogue10collective6detail29Sm90TmaWarpSpecializedAdapterINS24_15DefaultEpilogueISN_NSB_IJlNSB_IJSD_lllEEESY_EEES29_NS23_6thread17LinearCombinationISN_Li1EffLNS2A_9ScaleType4KindE0ELNS_15FloatRoundStyleE2ESN_EENS_4gemm15EpilogueDefaultEEEEEvvEEEEvNT_6ParamsE)
        /*18d8*/ 	.short	0x0210
        /*18da*/ 	.short	0x0470


	//----- nvinfo : EIATTR_SW_WAR
	.align		4
.L_36:
        /*18dc*/ 	.byte	0x04, 0x36
        /*18de*/ 	.short	(.L_38 - .L_37)
.L_37:
        /*18e0*/ 	.word	0x00000008
.L_38:


//--------------------- .nv.callgraph             --------------------------
	.section	.nv.callgraph,"",@"SHT_CUDA_CALLGRAPH"
	.align	4
	.sectionentsize	8
	.align		4
        /*0000*/ 	.word	0x00000000
	.align		4
        /*0004*/ 	.word	0xffffffff
	.align		4
        /*0008*/ 	.word	0x00000000
	.align		4
        /*000c*/ 	.word	0xfffffffe
	.align		4
        /*0010*/ 	.word	0x00000000
	.align		4
        /*0014*/ 	.word	0xfffffffd
	.align		4
        /*0018*/ 	.word	0x00000000
	.align		4
        /*001c*/ 	.word	0xfffffffc


//--------------------- .nv.constant4             --------------------------
	.section	.nv.constant4,"a",@progbits
	.align	8
	.align		8
.nv.constant4:
        /*0000*/ 	.dword	_ZN39_INTERNAL_1fcece8f_4_k_cu_d406324d_27964cuda3std3__45__cpo5beginE
	.align		8
        /*0008*/ 	.dword	_ZN39_INTERNAL_1fcece8f_4_k_cu_d406324d_27964cuda3std3__45__cpo3endE
	.align		8
        /*0010*/ 	.dword	_ZN39_INTERNAL_1fcece8f_4_k_cu_d406324d_27964cuda3std3__45__cpo6cbeginE
	.align		8
        /*0018*/ 	.dword	_ZN39_INTERNAL_1fcece8f_4_k_cu_d406324d_27964cuda3std3__45__cpo4cendE
	.align		8
        /*0020*/ 	.dword	_ZN39_INTERNAL_1fcece8f_4_k_cu_d406324d_27964cuda3std3__441_GLOBAL__N__1fcece8f_4_k_cu_d406324d_27966ignoreE
	.align		8
        /*0028*/ 	.dword	_ZN39_INTERNAL_1fcece8f_4_k_cu_d406324d_27964cuda3std3__419piecewise_constructE
	.align		8
        /*0030*/ 	.dword	_ZN39_INTERNAL_1fcece8f_4_k_cu_d406324d_27964cuda3std3__48in_placeE
	.align		8
        /*0038*/ 	.dword	_ZN39_INTERNAL_1fcece8f_4_k_cu_d406324d_27964cuda3std6ranges3__45__cpo4swapE
	.align		8
        /*0040*/ 	.dword	_ZN39_INTERNAL_1fcece8f_4_k_cu_d406324d_27964cuda3std6ranges3__45__cpo9iter_moveE
	.align		8
        /*0048*/ 	.dword	_ZN39_INTERNAL_1fcece8f_4_k_cu_d406324d_27964cute7productE
	.align		8
        /*0050*/ 	.dword	_ZN39_INTERNAL_1fcece8f_4_k_cu_d406324d_27964cute1_E


//--------------------- .text._ZN7cutlass13device_kernelINS_4conv6kernel13ConvUniversalINS1_16ConvProblemShapeILNS1_8OperatorE2ELi3EEENS1_10collective14CollectiveConvINS1_46MainloopSm90TmaGmmaWarpSpecializedImplicitGemmILS5_2ELi4ELi3EN4cute5tupleIJNSA_1CILi1EEESD_SD_EEENS1_36KernelImplicitTmaWarpSpecializedSm90ELi1EEENSB_IJNSC_ILi256EEENSB_IJNSC_ILi128EEEEEENSB_IJNSC_ILi64EEEEEEEEENS_6half_tESN_NSA_8TiledMMAINSA_8MMA_AtomIJNSA_4SM904GMMA26MMA_64x128x16_F32F16F16_SSILNSR_5MajorE1ELST_1ELNSR_7ScaleInE1ELSU_1EEEEEENSA_6LayoutISE_NSB_IJNSC_ILi0EEESY_SY_EEEEENSB_IJNSA_10UnderscoreES11_S11_EEEEENS7_6detail26Sm90ImplicitGemmTileTraitsINSA_13SM90_TMA_LOADENSA_14ComposedLayoutINSA_7SwizzleILi3ELi4ELi3EEENSA_18smem_ptr_flag_bitsILi16EEENSX_INSB_IJNSB_IJSK_NSC_ILi4EEEEEENSB_IJNSC_ILi8EEES1E_EEENSB_IJSD_S1C_EEEEEENSB_IJNSB_IJSD_NSC_ILi4096EEEEEENSB_IJSK_NSC_ILi512EEEEEENSB_IJSY_NSC_ILi16384EEEEEEEEEEEEEvEENS15_INSA_20SM90_TMA_LOAD_IM2COLENS17_IS19_S1B_NSX_INSB_IJNSB_IJSK_NSC_ILi2EEEEEES1F_S1G_EEENSB_IJS1J_S1L_NSB_IJSY_NSC_ILi8192EEEEEEEEEEEEEvEEEENS_8epilogue10collective6detail29Sm90TmaWarpSpecializedAdapterINS24_15DefaultEpilogueISN_NSB_IJlNSB_IJSD_lllEEESY_EEES29_NS23_6thread17LinearCombinationISN_Li1EffLNS2A_9ScaleType4KindE0ELNS_15FloatRoundStyleE2ESN_EENS_4gemm15EpilogueDefaultEEEEEvvEEEEvNT_6ParamsE --------------------------
	.section	.text._ZN7cutlass13device_kernelINS_4conv6kernel13ConvUniversalINS1_16ConvProblemShapeILNS1_8OperatorE2ELi3EEENS1_10collective14CollectiveConvINS1_46MainloopSm90TmaGmmaWarpSpecializedImplicitGemmILS5_2ELi4ELi3EN4cute5tupleIJNSA_1CILi1EEESD_SD_EEENS1_36KernelImplicitTmaWarpSpecializedSm90ELi1EEENSB_IJNSC_ILi256EEENSB_IJNSC_ILi128EEEEEENSB_IJNSC_ILi64EEEEEEEEENS_6half_tESN_NSA_8TiledMMAINSA_8MMA_AtomIJNSA_4SM904GMMA26MMA_64x128x16_F32F16F16_SSILNSR_5MajorE1ELST_1ELNSR_7ScaleInE1ELSU_1EEEEEENSA_6LayoutISE_NSB_IJNSC_ILi0EEESY_SY_EEEEENSB_IJNSA_10UnderscoreES11_S11_EEEEENS7_6detail26Sm90ImplicitGemmTileTraitsINSA_13SM90_TMA_LOADENSA_14ComposedLayoutINSA_7SwizzleILi3ELi4ELi3EEENSA_18smem_ptr_flag_bitsILi16EEENSX_INSB_IJNSB_IJSK_NSC_ILi4EEEEEENSB_IJNSC_ILi8EEES1E_EEENSB_IJSD_S1C_EEEEEENSB_IJNSB_IJSD_NSC_ILi4096EEEEEENSB_IJSK_NSC_ILi512EEEEEENSB_IJSY_NSC_ILi16384EEEEEEEEEEEEEvEENS15_INSA_20SM90_TMA_LOAD_IM2COLENS17_IS19_S1B_NSX_INSB_IJNSB_IJSK_NSC_ILi2EEEEEES1F_S1G_EEENSB_IJS1J_S1L_NSB_IJSY_NSC_ILi8192EEEEEEEEEEEEEvEEEENS_8epilogue10collective6detail29Sm90TmaWarpSpecializedAdapterINS24_15DefaultEpilogueISN_NSB_IJlNSB_IJSD_lllEEESY_EEES29_NS23_6thread17LinearCombinationISN_Li1EffLNS2A_9ScaleType4KindE0ELNS_15FloatRoundStyleE2ESN_EENS_4gemm15EpilogueDefaultEEEEEvvEEEEvNT_6ParamsE,"ax",@progbits
	.align	128
.text._ZN7cutlass13device_kernelINS_4conv6kernel13ConvUniversalINS1_16ConvProblemShapeILNS1_8OperatorE2ELi3EEENS1_10collective14CollectiveConvINS1_46MainloopSm90TmaGmmaWarpSpecializedImplicitGemmILS5_2ELi4ELi3EN4cute5tupleIJNSA_1CILi1EEESD_SD_EEENS1_36KernelImplicitTmaWarpSpecializedSm90ELi1EEENSB_IJNSC_ILi256EEENSB_IJNSC_ILi128EEEEEENSB_IJNSC_ILi64EEEEEEEEENS_6half_tESN_NSA_8TiledMMAINSA_8MMA_AtomIJNSA_4SM904GMMA26MMA_64x128x16_F32F16F16_SSILNSR_5MajorE1ELST_1ELNSR_7ScaleInE1ELSU_1EEEEEENSA_6LayoutISE_NSB_IJNSC_ILi0EEESY_SY_EEEEENSB_IJNSA_10UnderscoreES11_S11_EEEEENS7_6detail26Sm90ImplicitGemmTileTraitsINSA_13SM90_TMA_LOADENSA_14ComposedLayoutINSA_7SwizzleILi3ELi4ELi3EEENSA_18smem_ptr_flag_bitsILi16EEENSX_INSB_IJNSB_IJSK_NSC_ILi4EEEEEENSB_IJNSC_ILi8EEES1E_EEENSB_IJSD_S1C_EEEEEENSB_IJNSB_IJSD_NSC_ILi4096EEEEEENSB_IJSK_NSC_ILi512EEEEEENSB_IJSY_NSC_ILi16384EEEEEEEEEEEEEvEENS15_INSA_20SM90_TMA_LOAD_IM2COLENS17_IS19_S1B_NSX_INSB_IJNSB_IJSK_NSC_ILi2EEEEEES1F_S1G_EEENSB_IJS1J_S1L_NSB_IJSY_NSC_ILi8192EEEEEEEEEEEEEvEEEENS_8epilogue10collective6detail29Sm90TmaWarpSpecializedAdapterINS24_15DefaultEpilogueISN_NSB_IJlNSB_IJSD_lllEEESY_EEES29_NS23_6thread17LinearCombinationISN_Li1EffLNS2A_9ScaleType4KindE0ELNS_15FloatRoundStyleE2ESN_EENS_4gemm15EpilogueDefaultEEEEEvvEEEEvNT_6ParamsE:
        .type           _ZN7cutlass13device_kernelINS_4conv6kernel13ConvUniversalINS1_16ConvProblemShapeILNS1_8OperatorE2ELi3EEENS1_10collective14CollectiveConvINS1_46MainloopSm90TmaGmmaWarpSpecializedImplicitGemmILS5_2ELi4ELi3EN4cute5tupleIJNSA_1CILi1EEESD_SD_EEENS1_36KernelImplicitTmaWarpSpecializedSm90ELi1EEENSB_IJNSC_ILi256EEENSB_IJNSC_ILi128EEEEEENSB_IJNSC_ILi64EEEEEEEEENS_6half_tESN_NSA_8TiledMMAINSA_8MMA_AtomIJNSA_4SM904GMMA26MMA_64x128x16_F32F16F16_SSILNSR_5MajorE1ELST_1ELNSR_7ScaleInE1ELSU_1EEEEEENSA_6LayoutISE_NSB_IJNSC_ILi0EEESY_SY_EEEEENSB_IJNSA_10UnderscoreES11_S11_EEEEENS7_6detail26Sm90ImplicitGemmTileTraitsINSA_13SM90_TMA_LOADENSA_14ComposedLayoutINSA_7SwizzleILi3ELi4ELi3EEENSA_18smem_ptr_flag_bitsILi16EEENSX_INSB_IJNSB_IJSK_NSC_ILi4EEEEEENSB_IJNSC_ILi8EEES1E_EEENSB_IJSD_S1C_EEEEEENSB_IJNSB_IJSD_NSC_ILi4096EEEEEENSB_IJSK_NSC_ILi512EEEEEENSB_IJSY_NSC_ILi16384EEEEEEEEEEEEEvEENS15_INSA_20SM90_TMA_LOAD_IM2COLENS17_IS19_S1B_NSX_INSB_IJNSB_IJSK_NSC_ILi2EEEEEES1F_S1G_EEENSB_IJS1J_S1L_NSB_IJSY_NSC_ILi8192EEEEEEEEEEEEEvEEEENS_8epilogue10collective6detail29Sm90TmaWarpSpecializedAdapterINS24_15DefaultEpilogueISN_NSB_IJlNSB_IJSD_lllEEESY_EEES29_NS23_6thread17LinearCombinationISN_Li1EffLNS2A_9ScaleType4KindE0ELNS_15FloatRoundStyleE2ESN_EENS_4gemm15EpilogueDefaultEEEEEvvEEEEvNT_6ParamsE,@function
        .size           _ZN7cutlass13device_kernelINS_4conv6kernel13ConvUniversalINS1_16ConvProblemShapeILNS1_8OperatorE2ELi3EEENS1_10collective14CollectiveConvINS1_46MainloopSm90TmaGmmaWarpSpecializedImplicitGemmILS5_2ELi4ELi3EN4cute5tupleIJNSA_1CILi1EEESD_SD_EEENS1_36KernelImplicitTmaWarpSpecializedSm90ELi1EEENSB_IJNSC_ILi256EEENSB_IJNSC_ILi128EEEEEENSB_IJNSC_ILi64EEEEEEEEENS_6half_tESN_NSA_8TiledMMAINSA_8MMA_AtomIJNSA_4SM904GMMA26MMA_64x128x16_F32F16F16_SSILNSR_5MajorE1ELST_1ELNSR_7ScaleInE1ELSU_1EEEEEENSA_6LayoutISE_NSB_IJNSC_ILi0EEESY_SY_EEEEENSB_IJNSA_10UnderscoreES11_S11_EEEEENS7_6detail26Sm90ImplicitGemmTileTraitsINSA_13SM90_TMA_LOADENSA_14ComposedLayoutINSA_7SwizzleILi3ELi4ELi3EEENSA_18smem_ptr_flag_bitsILi16EEENSX_INSB_IJNSB_IJSK_NSC_ILi4EEEEEENSB_IJNSC_ILi8EEES1E_EEENSB_IJSD_S1C_EEEEEENSB_IJNSB_IJSD_NSC_ILi4096EEEEEENSB_IJSK_NSC_ILi512EEEEEENSB_IJSY_NSC_ILi16384EEEEEEEEEEEEEvEENS15_INSA_20SM90_TMA_LOAD_IM2COLENS17_IS19_S1B_NSX_INSB_IJNSB_IJSK_NSC_ILi2EEEEEES1F_S1G_EEENSB_IJS1J_S1L_NSB_IJSY_NSC_ILi8192EEEEEEEEEEEEEvEEEENS_8epilogue10collective6detail29Sm90TmaWarpSpecializedAdapterINS24_15DefaultEpilogueISN_NSB_IJlNSB_IJSD_lllEEESY_EEES29_NS23_6thread17LinearCombinationISN_Li1EffLNS2A_9ScaleType4KindE0ELNS_15FloatRoundStyleE2ESN_EENS_4gemm15EpilogueDefaultEEEEEvvEEEEvNT_6ParamsE,(.L_x_535 - _ZN7cutlass13device_kernelINS_4conv6kernel13ConvUniversalINS1_16ConvProblemShapeILNS1_8OperatorE2ELi3EEENS1_10collective14CollectiveConvINS1_46MainloopSm90TmaGmmaWarpSpecializedImplicitGemmILS5_2ELi4ELi3EN4cute5tupleIJNSA_1CILi1EEESD_SD_EEENS1_36KernelImplicitTmaWarpSpecializedSm90ELi1EEENSB_IJNSC_ILi256EEENSB_IJNSC_ILi128EEEEEENSB_IJNSC_ILi64EEEEEEEEENS_6half_tESN_NSA_8TiledMMAINSA_8MMA_AtomIJNSA_4SM904GMMA26MMA_64x128x16_F32F16F16_SSILNSR_5MajorE1ELST_1ELNSR_7ScaleInE1ELSU_1EEEEEENSA_6LayoutISE_NSB_IJNSC_ILi0EEESY_SY_EEEEENSB_IJNSA_10UnderscoreES11_S11_EEEEENS7_6detail26Sm90ImplicitGemmTileTraitsINSA_13SM90_TMA_LOADENSA_14ComposedLayoutINSA_7SwizzleILi3ELi4ELi3EEENSA_18smem_ptr_flag_bitsILi16EEENSX_INSB_IJNSB_IJSK_NSC_ILi4EEEEEENSB_IJNSC_ILi8EEES1E_EEENSB_IJSD_S1C_EEEEEENSB_IJNSB_IJSD_NSC_ILi4096EEEEEENSB_IJSK_NSC_ILi512EEEEEENSB_IJSY_NSC_ILi16384EEEEEEEEEEEEEvEENS15_INSA_20SM90_TMA_LOAD_IM2COLENS17_IS19_S1B_NSX_INSB_IJNSB_IJSK_NSC_ILi2EEEEEES1F_S1G_EEENSB_IJS1J_S1L_NSB_IJSY_NSC_ILi8192EEEEEEEEEEEEEvEEEENS_8epilogue10collective6detail29Sm90TmaWarpSpecializedAdapterINS24_15DefaultEpilogueISN_NSB_IJlNSB_IJSD_lllEEESY_EEES29_NS23_6thread17LinearCombinationISN_Li1EffLNS2A_9ScaleType4KindE0ELNS_15FloatRoundStyleE2ESN_EENS_4gemm15EpilogueDefaultEEEEEvvEEEEvNT_6ParamsE)
        .other          _ZN7cutlass13device_kernelINS_4conv6kernel13ConvUniversalINS1_16ConvProblemShapeILNS1_8OperatorE2ELi3EEENS1_10collective14CollectiveConvINS1_46MainloopSm90TmaGmmaWarpSpecializedImplicitGemmILS5_2ELi4ELi3EN4cute5tupleIJNSA_1CILi1EEESD_SD_EEENS1_36KernelImplicitTmaWarpSpecializedSm90ELi1EEENSB_IJNSC_ILi256EEENSB_IJNSC_ILi128EEEEEENSB_IJNSC_ILi64EEEEEEEEENS_6half_tESN_NSA_8TiledMMAINSA_8MMA_AtomIJNSA_4SM904GMMA26MMA_64x128x16_F32F16F16_SSILNSR_5MajorE1ELST_1ELNSR_7ScaleInE1ELSU_1EEEEEENSA_6LayoutISE_NSB_IJNSC_ILi0EEESY_SY_EEEEENSB_IJNSA_10UnderscoreES11_S11_EEEEENS7_6detail26Sm90ImplicitGemmTileTraitsINSA_13SM90_TMA_LOADENSA_14ComposedLayoutINSA_7SwizzleILi3ELi4ELi3EEENSA_18smem_ptr_flag_bitsILi16EEENSX_INSB_IJNSB_IJSK_NSC_ILi4EEEEEENSB_IJNSC_ILi8EEES1E_EEENSB_IJSD_S1C_EEEEEENSB_IJNSB_IJSD_NSC_ILi4096EEEEEENSB_IJSK_NSC_ILi512EEEEEENSB_IJSY_NSC_ILi16384EEEEEEEEEEEEEvEENS15_INSA_20SM90_TMA_LOAD_IM2COLENS17_IS19_S1B_NSX_INSB_IJNSB_IJSK_NSC_ILi2EEEEEES1F_S1G_EEENSB_IJS1J_S1L_NSB_IJSY_NSC_ILi8192EEEEEEEEEEEEEvEEEENS_8epilogue10collective6detail29Sm90TmaWarpSpecializedAdapterINS24_15DefaultEpilogueISN_NSB_IJlNSB_IJSD_lllEEESY_EEES29_NS23_6thread17LinearCombinationISN_Li1EffLNS2A_9ScaleType4KindE0ELNS_15FloatRoundStyleE2ESN_EENS_4gemm15EpilogueDefaultEEEEEvvEEEEvNT_6ParamsE,@"STO_CUDA_ENTRY STV_DEFAULT"
_ZN7cutlass13device_kernelINS_4conv6kernel13ConvUniversalINS1_16ConvProblemShapeILNS1_8OperatorE2ELi3EEENS1_10collective14CollectiveConvINS1_46MainloopSm90TmaGmmaWarpSpecializedImplicitGemmILS5_2ELi4ELi3EN4cute5tupleIJNSA_1CILi1EEESD_SD_EEENS1_36KernelImplicitTmaWarpSpecializedSm90ELi1EEENSB_IJNSC_ILi256EEENSB_IJNSC_ILi128EEEEEENSB_IJNSC_ILi64EEEEEEEEENS_6half_tESN_NSA_8TiledMMAINSA_8MMA_AtomIJNSA_4SM904GMMA26MMA_64x128x16_F32F16F16_SSILNSR_5MajorE1ELST_1ELNSR_7ScaleInE1ELSU_1EEEEEENSA_6LayoutISE_NSB_IJNSC_ILi0EEESY_SY_EEEEENSB_IJNSA_10UnderscoreES11_S11_EEEEENS7_6detail26Sm90ImplicitGemmTileTraitsINSA_13SM90_TMA_LOADENSA_14ComposedLayoutINSA_7SwizzleILi3ELi4ELi3EEENSA_18smem_ptr_flag_bitsILi16EEENSX_INSB_IJNSB_IJSK_NSC_ILi4EEEEEENSB_IJNSC_ILi8EEES1E_EEENSB_IJSD_S1C_EEEEEENSB_IJNSB_IJSD_NSC_ILi4096EEEEEENSB_IJSK_NSC_ILi512EEEEEENSB_IJSY_NSC_ILi16384EEEEEEEEEEEEEvEENS15_INSA_20SM90_TMA_LOAD_IM2COLENS17_IS19_S1B_NSX_INSB_IJNSB_IJSK_NSC_ILi2EEEEEES1F_S1G_EEENSB_IJS1J_S1L_NSB_IJSY_NSC_ILi8192EEEEEEEEEEEEEvEEEENS_8epilogue10collective6detail29Sm90TmaWarpSpecializedAdapterINS24_15DefaultEpilogueISN_NSB_IJlNSB_IJSD_lllEEESY_EEES29_NS23_6thread17LinearCombinationISN_Li1EffLNS2A_9ScaleType4KindE0ELNS_15FloatRoundStyleE2ESN_EENS_4gemm15EpilogueDefaultEEEEEvvEEEEvNT_6ParamsE:
[----:B------:R-:W0:Y:S01]  /*0000*/  LDC R1, c[0x0][0x28] ;  /* 0x00000a00ff017b82 */ /* 0x000e220000000800 */
[----:B------:R-:W1:Y:S01]  /*0010*/  S2R R4, SR_TID.X ;  /* 0x0000000000047919 */ /* 0x000e620000002100 */
[----:B------:R-:W-:Y:S01]  /*0020*/  ELECT P0, URZ, PT ;  /* 0x00000000003f782f */ /* 0x000fe20003800000 */
[----:B------:R-:W-:Y:S01]  /*0030*/  BSSY B0, `(.L_x_0) ;  /* 0x0000015000007945 */ /* 0x000fe20003800000 */
[----:B0-----:R-:W-:Y:S01]  /*0040*/  VIADD R1, R1, 0xfffffc18 ;  /* 0xfffffc1801017836 */ /* 0x001fe20000000000 */
[----:B-1----:R-:W-:-:S05]  /*0050*/  SHF.R.U32.HI R0, RZ, 0x5, R4 ;  /* 0x00000005ff007819 */ /* 0x002fca0000011604 */
[----:B------:R-:W0:Y:S02]  /*0060*/  SHFL.IDX PT, R2, R0, RZ, 0x1f ;  /* 0x00001fff00027589 */ /* 0x000e2400000e0000 */
[----:B0-----:R-:W-:Y:S02]  /*0070*/  R2UR UR9, R2 ;  /* 0x00000000020972ca */ /* 0x001fe400000e0000 */
[----:B------:R-:W-:-:S06]  /*0080*/  SHF.R.U32.HI R2, RZ, 0x7, R4 ;  /* 0x00000007ff027819 */ /* 0x000fcc0000011604 */
[----:B------:R-:W0:Y:S05]  /*0090*/  SHFL.IDX PT, R2, R2, RZ, 0x1f ;  /* 0x00001fff02027589 */ /* 0x000e2a00000e0000 */
[----:B------:R-:W-:Y:S02]  /*00a0*/  USHF.R.S32.HI UR4, URZ, 0x1f, UR9 ;  /* 0x0000001f3f047899 */ /* 0x000fe40008011409 */
[----:B------:R-:W-:Y:S02]  /*00b0*/  ISETP.NE.OR P0, PT, RZ, UR9, !P0 ;  /* 0x00000009ff007c0c */ /* 0x000fe4000c705670 */
[----:B------:R-:W-:-:S04]  /*00c0*/  ULEA.HI UR4, UR4, UR9, URZ, 0x2 ;  /* 0x0000000904047291 */ /* 0x000fc8000f8f103f */
[----:B------:R-:W-:-:S04]  /*00d0*/  ULOP3.LUT UR4, UR4, 0xfffffffc, URZ, 0xc0, !UPT ;  /* 0xfffffffc04047892 */ /* 0x000fc8000f8ec03f */
[----:B------:R-:W-:-:S03]  /*00e0*/  UIADD3 UR9, UR9, -UR4, URZ ;  /* 0x8000000409097290 */ /* 0x000fc6000fffe03f */
[----:B------:R-:W-:Y:S09]  /*00f0*/  @P0 BRA `(.L_x_1) ;  /* 0x0000000000200947 */ /* 0x000ff20003800000 */
[----:B------:R-:W-:Y:S02]  /*0100*/  ULDC.64 UR4, c[0x0][0x198] ;  /* 0x0000660000047ab9 */ /* 0x000fe40000000a00 */
[----:B------:R-:W-:Y:S02]  /*0110*/  UIADD3 UR6, UP0, UR4, 0xf0, URZ ;  /* 0x000000f004067890 */ /* 0x000fe4000ff1e03f */
[----:B------:R-:W-:Y:S02]  /*0120*/  UIADD3 UR4, UP1, UR4, 0x1f0, URZ ;  /* 0x000001f004047890 */ /* 0x000fe4000ff3e03f */
[----:B------:R-:W-:Y:S02]  /*0130*/  UIADD3.X UR7, URZ, UR5, URZ, UP0, !UPT ;  /* 0x000000053f077290 */ /* 0x000fe400087fe43f */
[----:B------:R-:W-:-:S07]  /*0140*/  UIADD3.X UR5, URZ, UR5, URZ, UP1, !UPT ;  /* 0x000000053f057290 */ /* 0x000fce0008ffe43f */
[----:B------:R1:W-:Y:S02]  /*0150*/  UTMACCTL.PF [UR6] ;  /* 0x00000000060079b9 */ /* 0x0003e40008040000 */
[----:B------:R1:W-:Y:S02]  /*0160*/  UTMACCTL.PF [UR4] ;  /* 0x00000000040079b9 */ /* 0x0003e40008040000 */
[----:B-1----:R-:W-:Y:S01]  /*0170*/  NOP ;  /* 0x0000000000007918 */ /* 0x002fe20000000000 */
.L_x_1:
[----:B------:R-:W-:Y:S05]  /*0180*/  BSYNC B0 ;  /* 0x0000000000007941 */ /* 0x000fea0003800000 */
.L_x_0:
[----:B------:R-:W1:Y:S01]  /*0190*/  SHFL.IDX PT, R0, R0, RZ, 0x1f ;  /* 0x00001fff00007589 */ /* 0x000e6200000e0000 */
[----:B0-----:R-:W-:-:S13]  /*01a0*/  R2UR UR12, R2 ;  /* 0x00000000020c72ca */ /* 0x001fda00000e0000 */
[----:B------:R-:W-:Y:S02]  /*01b0*/  ULOP3.LUT UP0, URZ, UR12, UR9, URZ, 0xfc, !UPT ;  /* 0x000000090c3f7292 */ /* 0x000fe4000f80fc3f */
[----:B------:R-:W-:Y:S02]  /*01c0*/  UISETP.NE.AND UP1, UPT, UR12, 0x1, UPT ;  /* 0x000000010c00788c */ /* 0x000fe4000bf25270 */
[----:B------:R-:W-:-:S04]  /*01d0*/  USEL UR6, URZ, 0x1, UP0 ;  /* 0x000000013f067887 */ /* 0x000fc80008000000 */
[----:B------:R-:W-:Y:S01]  /*01e0*/  USEL UR6, UR6, 0x2, UP1 ;  /* 0x0000000206067887 */ /* 0x000fe20008800000 */
[----:B-1----:R-:W-:-:S13]  /*01f0*/  ISETP.NE.AND P0, PT, R0, RZ, PT ;  /* 0x000000ff0000720c */ /* 0x002fda0003f05270 */
[----:B------:R-:W-:Y:S05]  /*0200*/  @P0 BRA `(.L_x_2) ;  /* 0x0000000000580947 */ /* 0x000fea0003800000 */
[----:B------:R-:W0:Y:S01]  /*0210*/  S2UR UR7, SR_CgaCtaId ;  /* 0x00000000000779c3 */ /* 0x000e220000008800 */
[----:B------:R-:W-:Y:S01]  /*0220*/  UMOV UR4, 0x400 ;  /* 0x0000040000047882 */ /* 0x000fe20000000000 */
[----:B------:R-:W-:Y:S01]  /*0230*/  UMOV UR5, 0x1 ;  /* 0x0000000100057882 */ /* 0x000fe20000000000 */
[----:B------:R-:W-:Y:S01]  /*0240*/  UMOV UR10, 0x80 ;  /* 0x00000080000a7882 */ /* 0x000fe20000000000 */
[----:B------:R-:W-:Y:S01]  /*0250*/  ELECT P0, URZ, PT ;  /* 0x00000000003f782f */ /* 0x000fe20003800000 */
[----:B------:R-:W-:-:S04]  /*0260*/  UIADD3 UR10, -UR10, 0x100000, URZ ;  /* 0x001000000a0a7890 */ /* 0x000fc8000fffe13f */
[----:B------:R-:W-:Y:S02]  /*0270*/  USHF.L.U32 UR11, UR10, 0xb, URZ ;  /* 0x0000000b0a0b7899 */ /* 0x000fe4000800063f */
[----:B------:R-:W-:Y:S02]  /*0280*/  USHF.L.U32 UR10, UR10, 0x1, URZ ;  /* 0x000000010a0a7899 */ /* 0x000fe4000800063f */
[----:B0-----:R-:W-:Y:S02]  /*0290*/  ULEA UR7, UR7, UR4, 0x18 ;  /* 0x0000000407077291 */ /* 0x001fe4000f8ec03f */
[----:B------:R-:W-:-:S04]  /*02a0*/  UIADD3 UR4, -UR5, 0x100000, URZ ;  /* 0x0010000005047890 */ /* 0x000fc8000fffe13f */
[----:B------:R-:W-:Y:S02]  /*02b0*/  USHF.L.U32 UR5, UR4, 0xb, URZ ;  /* 0x0000000b04057899 */ /* 0x000fe4000800063f */
[----:B------:R-:W-:Y:S01]  /*02c0*/  USHF.L.U32 UR4, UR4, 0x1, URZ ;  /* 0x0000000104047899 */ /* 0x000fe2000800063f */
[----:B------:R-:W0:Y:S11]  /*02d0*/  FENCE.VIEW.ASYNC.S ;  /* 0x00000000000073c6 */ /* 0x000e360000000000 */
[----:B0-----:R0:W1:Y:S01]  /*02e0*/  SYNCS.EXCH.64 URZ, [UR7+0x30000], UR4 ;  /* 0x03000004073f75b2 */ /* 0x0010620008000100 */
[----:B------:R0:W2:Y:S01]  /*02f0*/  SYNCS.EXCH.64 URZ, [UR7+0x30020], UR10 ;  /* 0x0300200a073f75b2 */ /* 0x0000a20008000100 */
[----:B------:R0:W3:Y:S01]  /*0300*/  SYNCS.EXCH.64 URZ, [UR7+0x30008], UR4 ;  /* 0x03000804073f75b2 */ /* 0x0000e20008000100 */
[----:B------:R0:W4:Y:S01]  /*0310*/  SYNCS.EXCH.64 URZ, [UR7+0x30028], UR10 ;  /* 0x0300280a073f75b2 */ /* 0x0001220008000100 */
[----:B------:R0:W0:Y:S01]  /*0320*/  SYNCS.EXCH.64 URZ, [UR7+0x30010], UR4 ;  /* 0x03001004073f75b2 */ /* 0x0000220008000100 */
[----:B------:R0:W0:Y:S01]  /*0330*/  SYNCS.EXCH.64 URZ, [UR7+0x30030], UR10 ;  /* 0x0300300a073f75b2 */ /* 0x0000220008000100 */
[----:B------:R0:W0:Y:S01]  /*0340*/  SYNCS.EXCH.64 URZ, [UR7+0x30018], UR4 ;  /* 0x03001804073f75b2 */ /* 0x0000220008000100 */
[----:B------:R0:W0:Y:S01]  /*0350*/  SYNCS.EXCH.64 URZ, [UR7+0x30038], UR10 ;  /* 0x0300380a073f75b2 */ /* 0x0000220008000100 */
[----:B------:R-:W-:Y:S01]  /*0360*/  NOP ;  /* 0x0000000000007918 */ /* 0x000fe20000000000 */
.L_x_2:
[----:B0-----:R-:W-:Y:S01]  /*0370*/  ULDC.64 UR4, c[0x0][0x618] ;  /* 0x0001860000047ab9 */ /* 0x001fe20000000a00 */
[----:B------:R-:W-:Y:S01]  /*0380*/  NOP ;  /* 0x0000000000007918 */ /* 0x000fe20000000000 */
[----:B------:R-:W-:Y:S01]  /*0390*/  ISETP.NE.U32.AND P0, PT, RZ, UR4, PT ;  /* 0x00000004ff007c0c */ /* 0x000fe2000bf05070 */
[----:B------:R-:W-:Y:S01]  /*03a0*/  NOP ;  /* 0x0000000000007918 */ /* 0x000fe20000000000 */
[----:B------:R-:W-:Y:S01]  /*03b0*/  ULDC.64 UR26, c[0x0][0x208] ;  /* 0x00008200001a7ab9 */ /* 0x000fe20000000a00 */
[----:B-1234-:R-:W-:Y:S01]  /*03c0*/  BAR.SYNC.DEFER_BLOCKING 0x0 ;  /* 0x0000000000007b1d */ /* 0x01efe20000010000 */
[----:B------:R-:W-:-:S13]  /*03d0*/  ISETP.NE.AND.EX P0, PT, RZ, UR5, PT, P0 ;  /* 0x00000005ff007c0c */ /* 0x000fda000bf05300 */
[----:B------:R-:W-:Y:S05]  /*03e0*/  @!P0 BRA `(.L_x_3) ;  /* 0x0000000000208947 */ /* 0x000fea0003800000 */
[----:B------:R-:W0:Y:S02]  /*03f0*/  LDC.64 R2, c[0x0][0x618] ;  /* 0x00018600ff027b82 */ /* 0x000e240000000a00 */
[----:B0-----:R-:W2:Y:S02]  /*0400*/  LDG.E.64 R2, desc[UR26][R2.64] ;  /* 0x0000001a02027981 */ /* 0x001ea4000c1e1b00 */
[----:B--2---:R-:W-:-:S04]  /*0410*/  ISETP.NE.U32.AND P0, PT, R2, RZ, PT ;  /* 0x000000ff0200720c */ /* 0x004fc80003f05070 */
[----:B------:R-:W-:-:S13]  /*0420*/  ISETP.NE.AND.EX P0, PT, R3, RZ, PT, P0 ;  /* 0x000000ff0300720c */ /* 0x000fda0003f05300 */
[----:B------:R-:W-:Y:S05]  /*0430*/  @!P0 BRA `(.L_x_3) ;  /* 0x00000000000c8947 */ /* 0x000fea0003800000 */
[----:B------:R-:W2:Y:S02]  /*0440*/  LD.E R2, desc[UR26][R2.64] ;  /* 0x0000001a02027980 */ /* 0x000ea4000c101900 */
[----:B--2---:R-:W-:Y:S01]  /*0450*/  R2UR UR13, R2 ;  /* 0x00000000020d72ca */ /* 0x004fe200000e0000 */
[----:B------:R-:W-:-:S14]  /*0460*/  BRA `(.L_x_4) ;  /* 0x0000000000247947 */ /* 0x000fdc0003800000 */
.L_x_3:
[----:B------:R-:W-:Y:S02]  /*0470*/  ULDC.64 UR4, c[0x0][0x608] ;  /* 0x0001820000047ab9 */ /* 0x000fe40000000a00 */
[----:B------:R-:W-:-:S04]  /*0480*/  ISETP.NE.U32.AND P0, PT, RZ, UR4, PT ;  /* 0x00000004ff007c0c */ /* 0x000fc8000bf05070 */
[----:B------:R-:W-:-:S13]  /*0490*/  ISETP.NE.AND.EX P0, PT, RZ, UR5, PT, P0 ;  /* 0x00000005ff007c0c */ /* 0x000fda000bf05300 */
[----:B------:R-:W-:Y:S05]  /*04a0*/  @!P0 BRA `(.L_x_5) ;  /* 0x0000000000108947 */ /* 0x000fea0003800000 */
[----:B------:R-:W0:Y:S02]  /*04b0*/  LDC.64 R2, c[0x0][0x608] ;  /* 0x00018200ff027b82 */ /* 0x000e240000000a00 */
[----:B0-----:R-:W2:Y:S02]  /*04c0*/  LDG.E R2, desc[UR26][R2.64] ;  /* 0x0000001a02027981 */ /* 0x001ea4000c1e1900 */
[----:B--2---:R-:W-:Y:S01]  /*04d0*/  R2UR UR13, R2 ;  /* 0x00000000020d72ca */ /* 0x004fe200000e0000 */
[----:B------:R-:W-:-:S14]  /*04e0*/  BRA `(.L_x_4) ;  /* 0x0000000000047947 */ /* 0x000fdc0003800000 */
.L_x_5:
[----:B------:R-:W-:-:S05]  /*04f0*/  ULDC UR13, c[0x0][0x600] ;  /* 0x00018000000d7ab9 */ /* 0x000fca0000000800 */
.L_x_4:
[----:B------:R-:W-:Y:S02]  /*0500*/  ULDC.64 UR4, c[0x0][0x620] ;  /* 0x0001880000047ab9 */ /* 0x000fe40000000a00 */
[----:B------:R-:W-:-:S04]  /*0510*/  ISETP.NE.U32.AND P0, PT, RZ, UR4, PT ;  /* 0x00000004ff007c0c */ /* 0x000fc8000bf05070 */
        /* <DEDUP_REMOVED lines=10> */
.L_x_6:
        /* <DEDUP_REMOVED lines=8> */
.L_x_8:
[----:B------:R-:W-:-:S05]  /*0640*/  ULDC UR8, c[0x0][0x604] ;  /* 0x0001810000087ab9 */ /* 0x000fca0000000800 */
.L_x_7:
[----:B------:R-:W-:Y:S01]  /*0650*/  ULDC UR4, c[0x0][0x4d8] ;  /* 0x0001360000047ab9 */ /* 0x000fe20000000800 */
[----:B------:R-:W0:Y:S01]  /*0660*/  S2R R5, SR_CTAID.Y ;  /* 0x0000000000057919 */ /* 0x000e220000002600 */
[----:B------:R-:W-:Y:S01]  /*0670*/  UIADD3 UR4, UR4, 0x7f, URZ ;  /* 0x0000007f04047890 */ /* 0x000fe2000fffe03f */
[----:B------:R-:W1:Y:S01]  /*0680*/  S2UR UR10, SR_CTAID.Y ;  /* 0x00000000000a79c3 */ /* 0x000e620000002600 */
[----:B------:R-:W-:Y:S01]  /*0690*/  ULDC UR23, c[0x0][0x4dc] ;  /* 0x0001370000177ab9 */ /* 0x000fe20000000800 */
[----:B------:R-:W-:Y:S01]  /*06a0*/  ULDC UR24, c[0x0][0x4e0] ;  /* 0x0001380000187ab9 */ /* 0x000fe20000000800 */
[----:B------:R-:W-:Y:S01]  /*06b0*/  USHF.R.S32.HI UR5, URZ, 0x1f, UR4 ;  /* 0x0000001f3f057899 */ /* 0x000fe20008011404 */
[----:B------:R-:W-:Y:S01]  /*06c0*/  IMAD.U32 R6, RZ, RZ, UR23 ;  /* 0x00000017ff067e24 */ /* 0x000fe2000f8e00ff */
[----:B------:R-:W-:Y:S01]  /*06d0*/  ULDC UR25, c[0x0][0x294] ;  /* 0x0000a50000197ab9 */ /* 0x000fe20000000800 */
[----:B------:R-:W-:Y:S01]  /*06e0*/  ISETP.NE.AND P0, PT, RZ, UR12, PT ;  /* 0x0000000cff007c0c */ /* 0x000fe2000bf05270 */
[----:B------:R-:W-:-:S02]  /*06f0*/  ULEA.HI UR5, UR5, UR4, URZ, 0x7 ;  /* 0x0000000405057291 */ /* 0x000fc4000f8f383f */
[----:B------:R-:W-:Y:S01]  /*0700*/  IABS R6, R6 ;  /* 0x0000000600067213 */ /* 0x000fe20000000000 */
[----:B------:R-:W-:Y:S01]  /*0710*/  UMOV UR4, URZ ;  /* 0x0000003f00047c82 */ /* 0x000fe20008000000 */
[----:B------:R-:W-:Y:S02]  /*0720*/  USHF.R.S32.HI UR15, URZ, 0x7, UR5 ;  /* 0x000000073f0f7899 */ /* 0x000fe40008011405 */
[----:B------:R-:W-:-:S04]  /*0730*/  R2UR UR16, R6 ;  /* 0x00000000061072ca */ /* 0x000fc800000e0000 */
[----:B------:R-:W-:-:S05]  /*0740*/  IMAD.U32 R3, RZ, RZ, UR15 ;  /* 0x0000000fff037e24 */ /* 0x000fca000f8e00ff */
[-C--:B------:R-:W-:Y:S02]  /*0750*/  IABS R0, R3.reuse ;  /* 0x0000000300007213 */ /* 0x080fe40000000000 */
[----:B------:R-:W-:Y:S02]  /*0760*/  IABS R3, R3 ;  /* 0x0000000300037213 */ /* 0x000fe40000000000 */
[----:B------:R-:W-:-:S13]  /*0770*/  R2UR UR14, R0 ;  /* 0x00000000000e72ca */ /* 0x000fda00000e0000 */
[----:B------:R-:W2:Y:S08]  /*0780*/  I2F.RP R0, UR14 ;  /* 0x0000000e00007d06 */ /* 0x000eb00008209400 */
[----:B--2---:R-:W2:Y:S02]  /*0790*/  MUFU.RCP R0, R0 ;  /* 0x0000000000007308 */ /* 0x004ea40000001000 */
[----:B--2---:R-:W-:Y:S01]  /*07a0*/  VIADD R2, R0, 0xffffffe ;  /* 0x0ffffffe00027836 */ /* 0x004fe20000000000 */
[----:B0-----:R-:W-:-:S04]  /*07b0*/  IABS R0, R5 ;  /* 0x0000000500007213 */ /* 0x001fc80000000000 */
[----:B------:R-:W-:Y:S01]  /*07c0*/  R2UR UR11, R0 ;  /* 0x00000000000b72ca */ /* 0x000fe200000e0000 */
[----:B------:R-:W0:Y:S08]  /*07d0*/  F2I.FTZ.U32.TRUNC.NTZ R2, R2 ;  /* 0x0000000200027305 */ /* 0x000e30000021f000 */
[----:B------:R-:W2:Y:S01]  /*07e0*/  I2F.RP R0, UR16 ;  /* 0x0000001000007d06 */ /* 0x000ea20008209400 */
[----:B0-----:R-:W-:Y:S01]  /*07f0*/  R2UR UR5, R2 ;  /* 0x00000000020572ca */ /* 0x001fe200000e0000 */
[----:B------:R-:W-:-:S06]  /*0800*/  IMAD.MOV R2, RZ, RZ, -R3 ;  /* 0x000000ffff027224 */ /* 0x000fcc00078e0a03 */
[----:B--2---:R-:W0:Y:S06]  /*0810*/  MUFU.RCP R0, R0 ;  /* 0x0000000000007308 */ /* 0x004e2c0000001000 */
[----:B------:R-:W-:-:S04]  /*0820*/  UIADD3 UR7, URZ, -UR5, URZ ;  /* 0x800000053f077290 */ /* 0x000fc8000fffe03f */
[----:B------:R-:W-:-:S04]  /*0830*/  UIMAD UR7, UR7, UR14, URZ ;  /* 0x0000000e070772a4 */ /* 0x000fc8000f8e023f */
[----:B------:R-:W-:-:S03]  /*0840*/  UIMAD.WIDE.U32 UR4, UR5, UR7, UR4 ;  /* 0x00000007050472a5 */ /* 0x000fc6000f8e0004 */
[----:B------:R-:W-:Y:S01]  /*0850*/  R2UR UR7, R2 ;  /* 0x00000000020772ca */ /* 0x000fe200000e0000 */
[----:B------:R-:W-:Y:S01]  /*0860*/  UIMAD.WIDE.U32 UR4, UR5, UR11, URZ ;  /* 0x0000000b050472a5 */ /* 0x000fe2000f8e003f */
[----:B0-----:R-:W-:-:S06]  /*0870*/  VIADD R2, R0, 0xffffffe ;  /* 0x0ffffffe00027836 */ /* 0x001fcc0000000000 */
[----:B------:R-:W0:Y:S05]  /*0880*/  F2I.FTZ.U32.TRUNC.NTZ R2, R2 ;  /* 0x0000000200027305 */ /* 0x000e2a000021f000 */
[----:B------:R-:W-:-:S04]  /*0890*/  UIMAD UR4, UR5, UR7, UR11 ;  /* 0x00000007050472a4 */ /* 0x000fc8000f8e020b */
[----:B------:R-:W-:-:S11]  /*08a0*/  UISETP.GT.U32.AND UP1, UPT, UR14, UR4, UPT ;  /* 0x000000040e00728c */ /* 0x000fd6000bf24070 */
[----:B------:R-:W-:Y:S02]  /*08b0*/  @!UP1 UIADD3 UR4, UR4, -UR14, URZ ;  /* 0x8000000e04049290 */ /* 0x000fe4000fffe03f */
[----:B------:R-:W-:Y:S02]  /*08c0*/  @!UP1 UIADD3 UR5, UR5, 0x1, URZ ;  /* 0x0000000105059890 */ /* 0x000fe4000fffe03f */
[----:B------:R-:W-:Y:S02]  /*08d0*/  UISETP.GE.U32.AND UP0, UPT, UR4, UR14, UPT ;  /* 0x0000000e0400728c */ /* 0x000fe4000bf06070 */
[----:B-1----:R-:W-:-:S04]  /*08e0*/  ULOP3.LUT UR4, UR10, UR15, URZ, 0x3c, !UPT ;  /* 0x0000000f0a047292 */ /* 0x002fc8000f8e3c3f */
[----:B------:R-:W-:-:S03]  /*08f0*/  UISETP.GE.AND UP1, UPT, UR4, URZ, UPT ;  /* 0x0000003f0400728c */ /* 0x000fc6000bf26270 */
[----:B------:R-:W-:Y:S02]  /*0900*/  UMOV UR4, URZ ;  /* 0x0000003f00047c82 */ /* 0x000fe40008000000 */
[----:B------:R-:W-:Y:S02]  /*0910*/  @UP0 UIADD3 UR5, UR5, 0x1, URZ ;  /* 0x0000000105050890 */ /* 0x000fe4000fffe03f */
[----:B------:R-:W-:-:S05]  /*0920*/  UISETP.NE.AND UP0, UPT, UR15, URZ, UPT ;  /* 0x0000003f0f00728c */ /* 0x000fca000bf05270 */
[----:B------:R-:W-:Y:S01]  /*0930*/  UMOV UR14, UR5 ;  /* 0x00000005000e7c82 */ /* 0x000fe20008000000 */
[----:B0-----:R-:W-:Y:S01]  /*0940*/  R2UR UR5, R2 ;  /* 0x00000000020572ca */ /* 0x001fe200000e0000 */
[----:B------:R-:W-:Y:S01]  /*0950*/  @!UP1 UIADD3 UR14, -UR14, URZ, URZ ;  /* 0x0000003f0e0e9290 */ /* 0x000fe2000fffe13f */
[----:B------:R-:W-:-:S03]  /*0960*/  IMAD.U32 R2, RZ, RZ, UR24 ;  /* 0x00000018ff027e24 */ /* 0x000fc6000f8e00ff */
[----:B------:R-:W-:Y:S02]  /*0970*/  @!UP0 ULOP3.LUT UR14, URZ, UR15, URZ, 0x33, !UPT ;  /* 0x0000000f3f0e8292 */ /* 0x000fe4000f8e333f */
[----:B------:R-:W-:-:S04]  /*0980*/  IABS R2, R2 ;  /* 0x0000000200027213 */ /* 0x000fc80000000000 */
[----:B------:R-:W-:Y:S01]  /*0990*/  IMAD.U32 R0, RZ, RZ, UR14 ;  /* 0x0000000eff007e24 */ /* 0x000fe2000f8e00ff */
[----:B------:R-:W-:Y:S01]  /*09a0*/  R2UR UR17, R2 ;  /* 0x00000000021172ca */ /* 0x000fe200000e0000 */
[----:B------:R-:W-:-:S03]  /*09b0*/  UIADD3 UR7, URZ, -UR5, URZ ;  /* 0x800000053f077290 */ /* 0x000fc6000fffe03f */
[----:B------:R-:W-:Y:S01]  /*09c0*/  IABS R0, R0 ;  /* 0x0000000000007213 */ /* 0x000fe20000000000 */
[----:B------:R-:W-:-:S03]  /*09d0*/  UIMAD UR7, UR7, UR16, URZ ;  /* 0x00000010070772a4 */ /* 0x000fc6000f8e023f */
[----:B------:R-:W-:Y:S01]  /*09e0*/  R2UR UR11, R0 ;  /* 0x00000000000b72ca */ /* 0x000fe200000e0000 */
[----:B------:R-:W-:-:S04]  /*09f0*/  UIMAD.WIDE.U32 UR4, UR5, UR7, UR4 ;  /* 0x00000007050472a5 */ /* 0x000fc8000f8e0004 */
[----:B------:R-:W0:Y:S08]  /*0a00*/  I2F.RP R0, UR17 ;  /* 0x0000001100007d06 */ /* 0x000e300008209400 */
[----:B------:R-:W-:-:S04]  /*0a10*/  UIMAD.WIDE.U32 UR4, UR5, UR11, URZ ;  /* 0x0000000b050472a5 */ /* 0x000fc8000f8e003f */
[----:B------:R-:W-:Y:S01]  /*0a20*/  UIADD3 UR4, -UR5, URZ, URZ ;  /* 0x0000003f05047290 */ /* 0x000fe2000fffe13f */
[----:B0-----:R-:W0:Y:S03]  /*0a30*/  MUFU.RCP R0, R0 ;  /* 0x0000000000007308 */ /* 0x001e260000001000 */
[----:B------:R-:W-:-:S04]  /*0a40*/  UIMAD UR4, UR16, UR4, UR11 ;  /* 0x00000004100472a4 */ /* 0x000fc8000f8e020b */
[----:B------:R-:W-:-:S11]  /*0a50*/  UISETP.GT.U32.AND UP1, UPT, UR16, UR4, UPT ;  /* 0x000000041000728c */ /* 0x000fd6000bf24070 */
[----:B------:R-:W-:Y:S01]  /*0a60*/  @!UP1 UIADD3 UR4, UR4, -UR16, URZ ;  /* 0x8000001004049290 */ /* 0x000fe2000fffe03f */
[----:B0-----:R-:W-:Y:S01]  /*0a70*/  VIADD R2, R0, 0xffffffe ;  /* 0x0ffffffe00027836 */ /* 0x001fe20000000000 */
[----:B------:R-:W-:Y:S02]  /*0a80*/  @!UP1 UIADD3 UR5, UR5, 0x1, URZ ;  /* 0x0000000105059890 */ /* 0x000fe4000fffe03f */
[----:B------:R-:W-:Y:S02]  /*0a90*/  UISETP.GE.U32.AND UP0, UPT, UR4, UR16, UPT ;  /* 0x000000100400728c */ /* 0x000fe4000bf06070 */
[----:B------:R-:W-:Y:S01]  /*0aa0*/  ULOP3.LUT UR4, UR14, UR23, URZ, 0x3c, !UPT ;  /* 0x000000170e047292 */ /* 0x000fe2000f8e3c3f */
[----:B------:R-:W0:Y:S03]  /*0ab0*/  F2I.FTZ.U32.TRUNC.NTZ R2, R2 ;  /* 0x0000000200027305 */ /* 0x000e26000021f000 */
[----:B------:R-:W-:-:S03]  /*0ac0*/  UISETP.GE.AND UP1, UPT, UR4, URZ, UPT ;  /* 0x0000003f0400728c */ /* 0x000fc6000bf26270 */
[----:B------:R-:W-:Y:S02]  /*0ad0*/  UMOV UR4, URZ ;  /* 0x0000003f00047c82 */ /* 0x000fe40008000000 */
[----:B------:R-:W-:Y:S02]  /*0ae0*/  @UP0 UIADD3 UR5, UR5, 0x1, URZ ;  /* 0x0000000105050890 */ /* 0x000fe4000fffe03f */
[----:B------:R-:W-:-:S05]  /*0af0*/  UISETP.NE.AND UP0, UPT, UR23, URZ, UPT ;  /* 0x0000003f1700728c */ /* 0x000fca000bf05270 */
[----:B------:R-:W-:Y:S01]  /*0b00*/  UMOV UR16, UR5 ;  /* 0x0000000500107c82 */ /* 0x000fe20008000000 */
[----:B0-----:R-:W-:Y:S01]  /*0b10*/  R2UR UR5, R2 ;  /* 0x00000000020572ca */ /* 0x001fe200000e0000 */
[----:B------:R-:W-:-:S04]  /*0b20*/  @!UP1 UIADD3 UR16, -UR16, URZ, URZ ;  /* 0x0000003f10109290 */ /* 0x000fc8000fffe13f */
[----:B------:R-:W-:-:S06]  /*0b30*/  @!UP0 ULOP3.LUT UR16, URZ, UR23, URZ, 0x33, !UPT ;  /* 0x000000173f108292 */ /* 0x000fcc000f8e333f */
[----:B------:R-:W-:Y:S02]  /*0b40*/  IMAD.U32 R0, RZ, RZ, UR16 ;  /* 0x00000010ff007e24 */ /* 0x000fe4000f8e00ff */
[----:B------:R-:W-:-:S03]  /*0b50*/  UIADD3 UR7, URZ, -UR5, URZ ;  /* 0x800000053f077290 */ /* 0x000fc6000fffe03f */
[----:B------:R-:W-:Y:S01]  /*0b60*/  IABS R0, R0 ;  /* 0x0000000000007213 */ /* 0x000fe20000000000 */
[----:B------:R-:W-:-:S03]  /*0b70*/  UIMAD UR7, UR7, UR17, URZ ;  /* 0x00000011070772a4 */ /* 0x000fc6000f8e023f */
[----:B------:R-:W-:Y:S01]  /*0b80*/  R2UR UR11, R0 ;  /* 0x00000000000b72ca */ /* 0x000fe200000e0000 */
[----:B------:R-:W-:Y:S02]  /*0b90*/  UIMAD.WIDE.U32 UR4, UR5, UR7, UR4 ;  /* 0x00000007050472a5 */ /* 0x000fe4000f8e0004 */
[----:B------:R-:W-:-:S10]  /*0ba0*/  UIADD3 UR7, UR25, 0x3f, URZ ;  /* 0x0000003f19077890 */ /* 0x000fd4000fffe03f */
[----:B------:R-:W-:-:S04]  /*0bb0*/  UIMAD.WIDE.U32 UR4, UR5, UR11, URZ ;  /* 0x0000000b050472a5 */ /* 0x000fc8000f8e003f */
[----:B------:R-:W-:-:S04]  /*0bc0*/  UIADD3 UR4, -UR5, URZ, URZ ;  /* 0x0000003f05047290 */ /* 0x000fc8000fffe13f */
[----:B------:R-:W-:Y:S02]  /*0bd0*/  UIMAD UR4, UR17, UR4, UR11 ;  /* 0x00000004110472a4 */ /* 0x000fe4000f8e020b */
[----:B------:R-:W-:Y:S02]  /*0be0*/  ULOP3.LUT UR11, UR16, UR24, URZ, 0x3c, !UPT ;  /* 0x00000018100b7292 */ /* 0x000fe4000f8e3c3f */
[----:B------:R-:W-:-:S11]  /*0bf0*/  UISETP.GT.U32.AND UP1, UPT, UR17, UR4, UPT ;  /* 0x000000041100728c */ /* 0x000fd6000bf24070 */
[----:B------:R-:W-:Y:S02]  /*0c00*/  @!UP1 UIADD3 UR4, UR4, -UR17, URZ ;  /* 0x8000001104049290 */ /* 0x000fe4000fffe03f */
[----:B------:R-:W-:Y:S02]  /*0c10*/  @!UP1 UIADD3 UR5, UR5, 0x1, URZ ;  /* 0x0000000105059890 */ /* 0x000fe4000fffe03f */
[----:B------:R-:W-:Y:S02]  /*0c20*/  UISETP.GE.U32.AND UP0, UPT, UR4, UR17, UPT ;  /* 0x000000110400728c */ /* 0x000fe4000bf06070 */
[----:B------:R-:W-:Y:S02]  /*0c30*/  UISETP.GE.AND UP1, UPT, UR11, URZ, UPT ;  /* 0x0000003f0b00728c */ /* 0x000fe4000bf26270 */
[----:B------:R-:W-:Y:S02]  /*0c40*/  USHF.R.S32.HI UR4, URZ, 0x1f, UR7 ;  /* 0x0000001f3f047899 */ /* 0x000fe40008011407 */
[----:B------:R-:W-:-:S02]  /*0c50*/  UIADD3 UR11, -UR14, URZ, URZ ;  /* 0x0000003f0e0b7290 */ /* 0x000fc4000fffe13f */
[----:B------:R-:W-:Y:S02]  /*0c60*/  ULEA.HI UR4, UR4, UR7, URZ, 0x6 ;  /* 0x0000000704047291 */ /* 0x000fe4000f8f303f */
[----:B------:R-:W-:Y:S02]  /*0c70*/  UIMAD UR15, UR15, UR11, UR10 ;  /* 0x0000000b0f0f72a4 */ /* 0x000fe4000f8e020a */
[----:B------:R-:W-:Y:S02]  /*0c80*/  @UP0 UIADD3 UR5, UR5, 0x1, URZ ;  /* 0x0000000105050890 */ /* 0x000fe4000fffe03f */
[----:B------:R-:W-:-:S05]  /*0c90*/  UISETP.NE.AND UP0, UPT, UR24, URZ, UPT ;  /* 0x0000003f1800728c */ /* 0x000fca000bf05270 */
[----:B------:R-:W-:Y:S01]  /*0ca0*/  UMOV UR7, UR5 ;  /* 0x0000000500077c82 */ /* 0x000fe20008000000 */
[----:B------:R-:W-:Y:S02]  /*0cb0*/  USHF.R.S32.HI UR5, URZ, 0x6, UR4 ;  /* 0x000000063f057899 */ /* 0x000fe40008011404 */
[----:B------:R-:W-:Y:S02]  /*0cc0*/  @!UP1 UIADD3 UR7, -UR7, URZ, URZ ;  /* 0x0000003f07079290 */ /* 0x000fe4000fffe13f */
[----:B------:R-:W-:Y:S02]  /*0cd0*/  UIADD3 UR4, -UR16, URZ, URZ ;  /* 0x0000003f10047290 */ /* 0x000fe4000fffe13f */
[----:B------:R-:W-:Y:S02]  /*0ce0*/  @!UP0 ULOP3.LUT UR7, URZ, UR24, URZ, 0x33, !UPT ;  /* 0x000000183f078292 */ /* 0x000fe4000f8e333f */
[----:B------:R-:W-:Y:S02]  /*0cf0*/  UIMAD UR23, UR23, UR4, UR14 ;  /* 0x00000004171772a4 */ /* 0x000fe4000f8e020e */
[----:B------:R-:W-:-:S04]  /*0d00*/  UIADD3 UR10, -UR7, URZ, URZ ;  /* 0x0000003f070a7290 */ /* 0x000fc8000fffe13f */
[----:B------:R-:W-:Y:S01]  /*0d10*/  UIMAD UR24, UR24, UR10, UR16 ;  /* 0x0000000a181872a4 */ /* 0x000fe2000f8e0210 */
[----:B------:R-:W-:Y:S11]  /*0d20*/  @!P0 BRA `(.L_x_9) ;  /* 0x0000018800108947 */ /* 0x000ff60003800000 */
[----:B------:R-:W-:-:S06]  /*0d30*/  UISETP.NE.AND UP0, UPT, UR12, 0x1, UPT ;  /* 0x000000010c00788c */ /* 0x000fcc000bf05270 */
[----:B------:R-:W-:-:S13]  /*0d40*/  PLOP3.LUT P0, PT, PT, PT, UP0, 0x80, 0x0 ;  /* 0x000000000000781c */ /* 0x000fda0003f0f008 */
[----:B------:R-:W-:Y:S05]  /*0d50*/  @P0 EXIT ;  /* 0x000000000000094d */ /* 0x000fea0003800000 */
[----:B------:R0:W-:Y:S01]  /*0d60*/  STL [R1], RZ ;  /* 0x000000ff01007387 */ /* 0x0001e20000100800 */
[----:B------:R-:W-:Y:S01]  /*0d70*/  UISETP.GE.AND UP0, UPT, UR25, 0x1, UPT ;  /* 0x000000011900788c */ /* 0x000fe2000bf06270 */
[----:B------:R-:W-:Y:S01]  /*0d80*/  CS2R R86, SRZ ;  /* 0x0000000000567805 */ /* 0x000fe2000001ff00 */
[----:B------:R-:W-:Y:S01]  /*0d90*/  UMOV UR4, URZ ;  /* 0x0000003f00047c82 */ /* 0x000fe20008000000 */
[----:B------:R0:W-:Y:S01]  /*0da0*/  STL [R1+0x4], RZ ;  /* 0x000004ff01007387 */ /* 0x0001e20000100800 */
[----:B------:R-:W-:Y:S02]  /*0db0*/  CS2R R152, SRZ ;  /* 0x0000000000987805 */ /* 0x000fe4000001ff00 */
[----:B------:R-:W-:Y:S02]  /*0dc0*/  CS2R R154, SRZ ;  /* 0x00000000009a7805 */ /* 0x000fe4000001ff00 */
[----:B------:R-:W-:Y:S01]  /*0dd0*/  PLOP3.LUT P0, PT, PT, PT, UP0, 0x80, 0x0 ;  /* 0x000000000000781c */ /* 0x000fe20003f0f008 */
[----:B------:R0:W-:Y:S01]  /*0de0*/  STL [R1+0x8], RZ ;  /* 0x000008ff01007387 */ /* 0x0001e20000100800 */
[----:B------:R-:W-:-:S02]  /*0df0*/  CS2R R156, SRZ ;  /* 0x00000000009c7805 */ /* 0x000fc4000001ff00 */
[----:B------:R-:W-:Y:S02]  /*0e00*/  CS2R R158, SRZ ;  /* 0x00000000009e7805 */ /* 0x000fe4000001ff00 */
[----:B------:R-:W-:Y:S01]  /*0e10*/  CS2R R160, SRZ ;  /* 0x0000000000a07805 */ /* 0x000fe2000001ff00 */
[----:B------:R0:W-:Y:S01]  /*0e20*/  STL [R1+0xc], RZ ;  /* 0x00000cff01007387 */ /* 0x0001e20000100800 */
[----:B------:R-:W-:Y:S02]  /*0e30*/  CS2R R162, SRZ ;  /* 0x0000000000a27805 */ /* 0x000fe4000001ff00 */
[----:B------:R-:W-:Y:S02]  /*0e40*/  CS2R R164, SRZ ;  /* 0x0000000000a47805 */ /* 0x000fe4000001ff00 */
[----:B------:R-:W-:Y:S01]  /*0e50*/  CS2R R166, SRZ ;  /* 0x0000000000a67805 */ /* 0x000fe2000001ff00 */
        /* <DEDUP_REMOVED lines=116> */
[----:B------:R0:W-:Y:S04]  /*15a0*/  STL [R1+0x84], RZ ;  /* 0x000084ff01007387 */ /* 0x0001e80000100800 */
        /* <DEDUP_REMOVED lines=29> */
[----:B------:R0:W-:Y:S01]  /*1780*/  STL [R1+0xfc], RZ ;  /* 0x0000fcff01007387 */ /* 0x0001e20000100800 */
[----:B------:R-:W-:Y:S05]  /*1790*/  @!P0 BRA `(.L_x_10) ;  /* 0x0000002000d88947 */ /* 0x000fea0003800000 */
[----:B------:R-:W-:-:S04]  /*17a0*/  ULOP3.LUT UR4, UR6, 0x1, URZ, 0xfc, !UPT ;  /* 0x0000000106047892 */ /* 0x000fc8000f8efc3f */
[----:B------:R-:W-:-:S06]  /*17b0*/  UISETP.NE.AND UP0, UPT, UR4, 0x3, UPT ;  /* 0x000000030400788c */ /* 0x000fcc000bf05270 */
[----:B------:R-:W-:-:S13]  /*17c0*/  PLOP3.LUT P0, PT, PT, PT, UP0, 0x80, 0x0 ;  /* 0x000000000000781c */ /* 0x000fda0003f0f008 */
[----:B------:R-:W-:Y:S05]  /*17d0*/  @!P0 BRA `(.L_x_11) ;  /* 0x0000000000048947 */ /* 0x000fea0003800000 */
[----:B------:R-:W-:Y:S01]  /*17e0*/  BPT.TRAP 0x1 ;  /* 0x000000040000795c */ /* 0x000fe20000300000 */
.L_x_11:
[----:B------:R-:W1:Y:S01]  /*17f0*/  S2UR UR9, SR_CgaCtaId ;  /* 0x00000000000979c3 */ /* 0x000e620000008800 */
[----:B------:R-:W-:Y:S01]  /*1800*/  SHF.L.U32 R0, RZ, 0x1f, RZ ;  /* 0x0000001fff007819 */ /* 0x000fe200000006ff */
[----:B------:R-:W-:Y:S02]  /*1810*/  UMOV UR4, 0x400 ;  /* 0x0000040000047882 */ /* 0x000fe40000000000 */
[----:B-1----:R-:W-:-:S12]  /*1820*/  ULEA UR10, UR9, UR4, 0x18 ;  /* 0x00000004090a7291 */ /* 0x002fd8000f8ec03f */
.L_x_12:
[----:B-1----:R-:W-:-:S04]  /*1830*/  IMAD.U32 R3, RZ, RZ, UR10 ;  /* 0x0000000aff037e24 */ /* 0x002fc8000f8e00ff */
[----:B------:R1:W2:Y:S03]  /*1840*/  SYNCS.PHASECHK.TRANS64.TRYWAIT P0, [R3+URZ+0x30000], R0 ;  /* 0x03000000030075a7 */ /* 0x0002a6000800017f */
[----:B--2---:R-:W-:Y:S05]  /*1850*/  @!P0 NANOSLEEP.SYNCS 0x989680 ;  /* 0x009896800000895d */ /* 0x004fea0003900000 */
[----:B------:R-:W2:Y:S02]  /*1860*/  @!P0 SYNCS.PHASECHK.TRANS64 P0, [R3+URZ+0x30000], R0 ;  /* 0x03000000030085a7 */ /* 0x000ea4000800007f */
[----:B--2---:R-:W-:Y:S05]  /*1870*/  @!P0 BRA `(.L_x_12) ;  /* 0xfffffffc00ec8947 */ /* 0x004fea000383ffff */
[----:B------:R-:W-:Y:S01]  /*1880*/  UIADD3 UR4, UR10, 0x20000, URZ ;  /* 0x000200000a047890 */ /* 0x000fe2000fffe03f */
[----:B------:R-:W-:Y:S01]  /*1890*/  WARPGROUP.ARRIVE ;  /* 0x00000000000079c5 */ /* 0x000fe20000000000 */
[----:B------:R-:W-:Y:S01]  /*18a0*/  UMOV UR17, 0x40000040 ;  /* 0x4000004000117882 */ /* 0x000fe20000000000 */
[----:B------:R-:W-:Y:S01]  /*18b0*/  UMOV UR19, 0x40000040 ;  /* 0x4000004000137882 */ /* 0x000fe20000000000 */
[----:B------:R-:W-:Y:S02]  /*18c0*/  USHF.R.U32.HI UR9, URZ, 0x4, UR4 ;  /* 0x000000043f097899 */ /* 0x000fe40008011604 */
[----:B------:R-:W-:Y:S02]  /*18d0*/  USHF.R.U32.HI UR4, URZ, 0x4, UR10 ;  /* 0x000000043f047899 */ /* 0x000fe4000801160a */
[----:B------:R-:W-:Y:S02]  /*18e0*/  ULOP3.LUT UR9, UR9, 0x3fff, URZ, 0xc0, !UPT ;  /* 0x00003fff09097892 */ /* 0x000fe4000f8ec03f */
[----:B------:R-:W-:-:S02]  /*18f0*/  ULOP3.LUT UR4, UR4, 0x3fff, URZ, 0xc0, !UPT ;  /* 0x00003fff04047892 */ /* 0x000fc4000f8ec03f */
[----:B------:R-:W-:-:S05]  /*1900*/  ULOP3.LUT UR10, UR9, 0x2000000, URZ, 0xfc, !UPT ;  /* 0x02000000090a7892 */ /* 0x000fca000f8efc3f */
[----:B------:R-:W-:Y:S02]  /*1910*/  UMOV UR16, UR4 ;  /* 0x0000000400107c82 */ /* 0x000fe40008000000 */
[----:B------:R-:W-:Y:S02]  /*1920*/  UMOV UR18, UR10 ;  /* 0x0000000a00127c82 */ /* 0x000fe40008000000 */
[----:B------:R-:W-:Y:S01]  /*1930*/  HGMMA.64x128x16.F32 R68, gdesc[UR16].tnspA.tnspB, RZ, !UPT, gsb0 ;  /* 0x61e00000104479f0 */ /* 0x000fe2000c0008ff */
[----:B------:R-:W-:Y:S01]  /*1940*/  UIADD3 UR16, UR4, 0x200, URZ ;  /* 0x0000020004107890 */ /* 0x000fe2000fffe03f */
[----:B------:R-:W-:Y:S01]  /*1950*/  UMOV UR17, 0x40000040 ;  /* 0x4000004000117882 */ /* 0x000fe20000000000 */
[----:B------:R-:W-:Y:S02]  /*1960*/  WARPGROUP.DEPBAR.LE gsb0, 0x0 ;  /* 0x00008000000079c5 */ /* 0x000fe40000010000 */
[----:B------:R-:W-:Y:S01]  /*1970*/  WARPGROUP.ARRIVE ;  /* 0x00000000000079c5 */ /* 0x000fe20000000000 */
[----:B------:R-:W-:Y:S01]  /*1980*/  IMAD.MOV.U32 R44, RZ, RZ, R88 ;  /* 0x000000ffff2c7224 */ /* 0x000fe200078e0058 */
[----:B------:R-:W-:Y:S01]  /*1990*/  MOV R21, R111 ;  /* 0x0000006f00157202 */ /* 0x000fe20000000f00 */
[----:B------:R-:W-:Y:S01]  /*19a0*/  IMAD.MOV.U32 R43, RZ, RZ, R89 ;  /* 0x000000ffff2b7224 */ /* 0x000fe200078e0059 */
[----:B------:R-:W-:Y:S01]  /*19b0*/  MOV R48, R84 ;  /* 0x0000005400307202 */ /* 0x000fe20000000f00 */
[----:B------:R-:W-:-:S02]  /*19c0*/  IMAD.MOV.U32 R42, RZ, RZ, R90 ;  /* 0x000000ffff2a7224 */ /* 0x000fc400078e005a */
[----:B------:R-:W-:Y:S01]  /*19d0*/  HGMMA.64x128x16.F32 R152, gdesc[UR16].tnspA.tnspB, RZ, !UPT, gsb0 ;  /* 0x61e00000109879f0 */ /* 0x000fe2000c0008ff */
[----:B------:R-:W-:Y:S01]  /*19e0*/  UIADD3 UR16, UR4, 0x400, URZ ;  /* 0x0000040004107890 */ /* 0x000fe2000fffe03f */
[----:B------:R-:W-:Y:S01]  /*19f0*/  IMAD.MOV.U32 R41, RZ, RZ, R91 ;  /* 0x000000ffff297224 */ /* 0x000fe200078e005b */
[----:B------:R-:W-:Y:S01]  /*1a00*/  UMOV UR17, 0x40000040 ;  /* 0x4000004000117882 */ /* 0x000fe20000000000 */
[----:B------:R-:W-:Y:S02]  /*1a10*/  IMAD.MOV.U32 R40, RZ, RZ, R92 ;  /* 0x000000ffff287224 */ /* 0x000fe400078e005c */
[----:B------:R-:W-:Y:S02]  /*1a20*/  IMAD.MOV.U32 R39, RZ, RZ, R93 ;  /* 0x000000ffff277224 */ /* 0x000fe400078e005d */
[----:B------:R-:W-:Y:S02]  /*1a30*/  IMAD.MOV.U32 R38, RZ, RZ, R94 ;  /* 0x000000ffff267224 */ /* 0x000fe400078e005e */
[----:B------:R-:W-:-:S02]  /*1a40*/  IMAD.MOV.U32 R37, RZ, RZ, R95 ;  /* 0x000000ffff257224 */ /* 0x000fc400078e005f */
[----:B------:R-:W-:Y:S02]  /*1a50*/  IMAD.MOV.U32 R36, RZ, RZ, R96 ;  /* 0x000000ffff247224 */ /* 0x000fe400078e0060 */
[----:B------:R-:W-:Y:S02]  /*1a60*/  IMAD.MOV.U32 R35, RZ, RZ, R97 ;  /* 0x000000ffff237224 */ /* 0x000fe400078e0061 */
[----:B------:R-:W-:Y:S02]  /*1a70*/  IMAD.MOV.U32 R34, RZ, RZ, R98 ;  /* 0x000000ffff227224 */ /* 0x000fe400078e0062 */
[----:B------:R-:W-:Y:S02]  /*1a80*/  IMAD.MOV.U32 R33, RZ, RZ, R99 ;  /* 0x000000ffff217224 */ /* 0x000fe400078e0063 */
[----:B------:R-:W-:Y:S02]  /*1a90*/  IMAD.MOV.U32 R32, RZ, RZ, R100 ;  /* 0x000000ffff207224 */ /* 0x000fe400078e0064 */
[----:B------:R-:W-:-:S02]  /*1aa0*/  IMAD.MOV.U32 R31, RZ, RZ, R101 ;  /* 0x000000ffff1f7224 */ /* 0x000fc400078e0065 */
[----:B------:R-:W-:Y:S02]  /*1ab0*/  IMAD.MOV.U32 R30, RZ, RZ, R102 ;  /* 0x000000ffff1e7224 */ /* 0x000fe400078e0066 */
[----:B------:R-:W-:Y:S01]  /*1ac0*/  IMAD.MOV.U32 R29, RZ, RZ, R103 ;  /* 0x000000ffff1d7224 */ /* 0x000fe200078e0067 */
[----:B------:R-:W-:Y:S01]  /*1ad0*/  MOV R221, R31 ;  /* 0x0000001f00dd7202 */ /* 0x000fe20000000f00 */
        /* <DEDUP_REMOVED lines=24> */
[----:B-1----:R-:W-:Y:S02]  /*1c60*/  IMAD.MOV.U32 R3, RZ, RZ, R129 ;  /* 0x000000ffff037224 */ /* 0x002fe400078e0081 */
[----:B------:R-:W-:Y:S01]  /*1c70*/  IMAD.MOV.U32 R2, RZ, RZ, R130 ;  /* 0x000000ffff027224 */ /* 0x000fe200078e0082 */
[----:B------:R-:W-:Y:S01]  /*1c80*/  MOV R248, R4 ;  /* 0x0000000400f87202 */ /* 0x000fe20000000f00 */
        /* <DEDUP_REMOVED lines=26> */
[----:B------:R-:W-:Y:S01]  /*1e30*/  IMAD.MOV.U32 R223, RZ, RZ, R29 ;  /* 0x000000ffffdf7224 */ /* 0x000fe200078e001d */
[----:B------:R-:W-:Y:S02]  /*1e40*/  WARPGROUP.DEPBAR.LE gsb0, 0x0 ;  /* 0x00008000000079c5 */ /* 0x000fe40000010000 */
[----:B------:R-:W-:Y:S01]  /*1e50*/  WARPGROUP.ARRIVE ;  /* 0x00000000000079c5 */ /* 0x000fe20000000000 */
[----:B------:R1:W-:Y:S01]  /*1e60*/  STL.64 [R1+0x2d8], R214 ;  /* 0x0002d8d601007387 */ /* 0x0003e20000100a00 */
[----:B------:R-:W-:Y:S02]  /*1e70*/  IMAD.MOV.U32 R224, RZ, RZ, R28 ;  /* 0x000000ffffe07224 */ /* 0x000fe400078e001c */
[----:B------:R-:W-:Y:S01]  /*1e80*/  IMAD.MOV.U32 R225, RZ, RZ, R27 ;  /* 0x000000ffffe17224 */ /* 0x000fe200078e001b */
[----:B------:R2:W-:Y:S01]  /*1e90*/  STL.64 [R1+0x2d0], R212 ;  /* 0x0002d0d401007387 */ /* 0x0005e20000100a00 */
[----:B------:R-:W-:Y:S01]  /*1ea0*/  HGMMA.64x128x16.F32 R88, gdesc[UR16].tnspA.tnspB, RZ, !UPT, gsb0 ;  /* 0x61e00000105879f0 */ /* 0x000fe2000c0008ff */
[----:B------:R-:W-:Y:S01]  /*1eb0*/  UIADD3 UR16, UR4, 0x600, URZ ;  /* 0x0000060004107890 */ /* 0x000fe2000fffe03f */
[----:B------:R-:W-:Y:S01]  /*1ec0*/  IMAD.MOV.U32 R226, RZ, RZ, R26 ;  /* 0x000000ffffe27224 */ /* 0x000fe200078e001a */
[----:B------:R3:W-:Y:S01]  /*1ed0*/  STL.64 [R1+0x2c8], R210 ;  /* 0x0002c8d201007387 */ /* 0x0007e20000100a00 */
[----:B------:R-:W-:Y:S01]  /*1ee0*/  IMAD.MOV.U32 R227, RZ, RZ, R25 ;  /* 0x000000ffffe37224 */ /* 0x000fe200078e0019 */
[----:B------:R-:W-:Y:S01]  /*1ef0*/  UMOV UR17, 0x40000040 ;  /* 0x4000004000117882 */ /* 0x000fe20000000000 */
[----:B------:R-:W-:Y:S01]  /*1f00*/  IMAD.MOV.U32 R228, RZ, RZ, R24 ;  /* 0x000000ffffe47224 */ /* 0x000fe200078e0018 */
[----:B------:R4:W-:Y:S01]  /*1f10*/  STL.64 [R1+0x2c0], R208 ;  /* 0x0002c0d001007387 */ /* 0x0009e20000100a00 */
[----:B-1----:R-:W-:-:S02]  /*1f20*/  IMAD.MOV.U32 R214, RZ, RZ, R38 ;  /* 0x000000ffffd67224 */ /* 0x002fc400078e0026 */
[----:B------:R-:W-:Y:S01]  /*1f30*/  IMAD.MOV.U32 R215, RZ, RZ, R37 ;  /* 0x000000ffffd77224 */ /* 0x000fe200078e0025 */
[----:B------:R1:W-:Y:S01]  /*1f40*/  STL.64 [R1+0x2b8], R206 ;  /* 0x0002b8ce01007387 */ /* 0x0003e20000100a00 */
[----:B--2---:R-:W-:Y:S02]  /*1f50*/  IMAD.MOV.U32 R212, RZ, RZ, R40 ;  /* 0x000000ffffd47224 */ /* 0x004fe400078e0028 */
[----:B------:R-:W-:Y:S01]  /*1f60*/  IMAD.MOV.U32 R213, RZ, RZ, R39 ;  /* 0x000000ffffd57224 */ /* 0x000fe200078e0027 */
[----:B------:R2:W-:Y:S01]  /*1f70*/  STL.64 [R1+0x2b0], R204 ;  /* 0x0002b0cc01007387 */ /* 0x0005e20000100a00 */
[----:B---3--:R-:W-:Y:S02]  /*1f80*/  IMAD.MOV.U32 R210, RZ, RZ, R42 ;  /* 0x000000ffffd27224 */ /* 0x008fe400078e002a */
[----:B------:R-:W-:Y:S01]  /*1f90*/  IMAD.MOV.U32 R211, RZ, RZ, R41 ;  /* 0x000000ffffd37224 */ /* 0x000fe200078e0029 */
[----:B------:R3:W-:Y:S01]  /*1fa0*/  STL.64 [R1+0x2a8], R202 ;  /* 0x0002a8ca01007387 */ /* 0x0007e20000100a00 */
[----:B----4-:R-:W-:-:S02]  /*1fb0*/  IMAD.MOV.U32 R208, RZ, RZ, R44 ;  /* 0x000000ffffd07224 */ /* 0x010fc400078e002c */
[----:B------:R-:W-:Y:S01]  /*1fc0*/  IMAD.MOV.U32 R209, RZ, RZ, R43 ;  /* 0x000000ffffd17224 */ /* 0x000fe200078e002b */
[----:B------:R4:W-:Y:S01]  /*1fd0*/  STL.64 [R1+0x2a0], R200 ;  /* 0x0002a0c801007387 */ /* 0x0009e20000100a00 */
[----:B-1----:R-:W-:Y:S02]  /*1fe0*/  IMAD.MOV.U32 R206, RZ, RZ, R46 ;  /* 0x000000ffffce7224 */ /* 0x002fe400078e002e */
[----:B------:R-:W-:Y:S01]  /*1ff0*/  IMAD.MOV.U32 R207, RZ, RZ, R45 ;  /* 0x000000ffffcf7224 */ /* 0x000fe200078e002d */
[----:B------:R1:W-:Y:S01]  /*2000*/  STL.64 [R1+0x298], R198 ;  /* 0x000298c601007387 */ /* 0x0003e20000100a00 */
[----:B--2---:R-:W-:Y:S02]  /*2010*/  IMAD.MOV.U32 R204, RZ, RZ, R48 ;  /* 0x000000ffffcc7224 */ /* 0x004fe400078e0030 */
[----:B------:R-:W-:Y:S01]  /*2020*/  IMAD.MOV.U32 R205, RZ, RZ, R47 ;  /* 0x000000ffffcd7224 */ /* 0x000fe200078e002f */
[----:B------:R2:W-:Y:S01]  /*2030*/  STL.64 [R1+0x290], R196 ;  /* 0x000290c401007387 */ /* 0x0005e20000100a00 */
[----:B---3--:R-:W-:-:S02]  /*2040*/  IMAD.MOV.U32 R202, RZ, RZ, R50 ;  /* 0x000000ffffca7224 */ /* 0x008fc400078e0032 */
[----:B------:R-:W-:Y:S01]  /*2050*/  IMAD.MOV.U32 R203, RZ, RZ, R49 ;  /* 0x000000ffffcb7224 */ /* 0x000fe200078e0031 */
[----:B------:R3:W-:Y:S01]  /*2060*/  STL.64 [R1+0x288], R194 ;  /* 0x000288c201007387 */ /* 0x0007e20000100a00 */
[----:B----4-:R-:W-:Y:S02]  /*2070*/  IMAD.MOV.U32 R200, RZ, RZ, R52 ;  /* 0x000000ffffc87224 */ /* 0x010fe400078e0034 */
[----:B------:R-:W-:Y:S01]  /*2080*/  IMAD.MOV.U32 R201, RZ, RZ, R51 ;  /* 0x000000ffffc97224 */ /* 0x000fe200078e0033 */
[----:B------:R4:W-:Y:S01]  /*2090*/  STL.64 [R1+0x280], R192 ;  /* 0x000280c001007387 */ /* 0x0009e20000100a00 */
[----:B-1----:R-:W-:Y:S02]  /*20a0*/  IMAD.MOV.U32 R198, RZ, RZ, R54 ;  /* 0x000000ffffc67224 */ /* 0x002fe400078e0036 */
[----:B------:R-:W-:Y:S01]  /*20b0*/  IMAD.MOV.U32 R199, RZ, RZ, R53 ;  /* 0x000000ffffc77224 */ /* 0x000fe200078e0035 */
[----:B------:R1:W-:Y:S01]  /*20c0*/  STL.64 [R1+0x278], R190 ;  /* 0x000278be01007387 */ /* 0x0003e20000100a00 */
[----:B--2---:R-:W-:-:S02]  /*20d0*/  IMAD.MOV.U32 R196, RZ, RZ, R56 ;  /* 0x000000ffffc47224 */ /* 0x004fc400078e0038 */
[----:B------:R-:W-:Y:S01]  /*20e0*/  IMAD.MOV.U32 R197, RZ, RZ, R55 ;  /* 0x000000ffffc57224 */ /* 0x000fe200078e0037 */
[----:B------:R2:W-:Y:S01]  /*20f0*/  STL.64 [R1+0x270], R188 ;  /* 0x000270bc01007387 */ /* 0x0005e20000100a00 */
[----:B---3--:R-:W-:Y:S01]  /*2100*/  MOV R194, R58 ;  /* 0x0000003a00c27202 */ /* 0x008fe20000000f00 */
[----:B------:R-:W-:Y:S02]  /*2110*/  IMAD.MOV.U32 R195, RZ, RZ, R57 ;  /* 0x000000ffffc37224 */ /* 0x000fe400078e0039 */
[----:B----4-:R-:W-:Y:S02]  /*2120*/  IMAD.MOV.U32 R192, RZ, RZ, R60 ;  /* 0x000000ffffc07224 */ /* 0x010fe400078e003c */
[----:B------:R-:W-:Y:S02]  /*2130*/  IMAD.MOV.U32 R193, RZ, RZ, R59 ;  /* 0x000000ffffc17224 */ /* 0x000fe400078e003b */
[----:B-1----:R-:W-:Y:S02]  /*2140*/  IMAD.MOV.U32 R190, RZ, RZ, R62 ;  /* 0x000000ffffbe7224 */ /* 0x002fe400078e003e */
[----:B------:R-:W-:-:S02]  /*2150*/  IMAD.MOV.U32 R191, RZ, RZ, R61 ;  /* 0x000000ffffbf7224 */ /* 0x000fc400078e003d */
[----:B--2---:R-:W-:Y:S02]  /*2160*/  IMAD.MOV.U32 R188, RZ, RZ, R64 ;  /* 0x000000ffffbc7224 */ /* 0x004fe400078e0040 */
        /* <DEDUP_REMOVED lines=22> */
[----:B------:R-:W-:Y:S01]  /*22d0*/  IMAD.MOV.U32 R251, RZ, RZ, R0 ;  /* 0x000000fffffb7224 */ /* 0x000fe200078e0000 */
[----:B------:R-:W-:-:S02]  /*22e0*/  WARPGROUP.DEPBAR.LE gsb0, 0x0 ;  /* 0x00008000000079c5 */ /* 0x000fc40000010000 */
[----:B------:R-:W-:-:S06]  /*22f0*/  WARPGROUP.ARRIVE ;  /* 0x00000000000079c5 */ /* 0x000fcc0000000000 */
[----:B------:R-:W-:Y:S01]  /*2300*/  HGMMA.64x128x16.F32 R24, gdesc[UR16].tnspA.tnspB, RZ, !UPT, gsb0 ;  /* 0x61e00000101879f0 */ /* 0x000fe2000c0008ff */
[----:B------:R-:W-:Y:S02]  /*2310*/  UIADD3 UR16, UR4, 0x80, URZ ;  /* 0x0000008004107890 */ /* 0x000fe4000fffe03f */
[----:B------:R-:W-:Y:S01]  /*2320*/  UIADD3 UR18, UR10, 0x80, URZ ;  /* 0x000000800a127890 */ /* 0x000fe2000fffe03f */
[----:B------:R-:W-:Y:S01]  /*2330*/  UMOV UR17, 0x40000040 ;  /* 0x4000004000117882 */ /* 0x000fe20000000000 */
[----:B------:R-:W-:Y:S01]  /*2340*/  UMOV UR19, 0x40000040 ;  /* 0x4000004000137882 */ /* 0x000fe20000000000 */
[----:B------:R-:W-:Y:S02]  /*2350*/  WARPGROUP.DEPBAR.LE gsb0, 0x0 ;  /* 0x00008000000079c5 */ /* 0x000fe40000010000 */
[----:B------:R-:W-:-:S06]  /*2360*/  WARPGROUP.ARRIVE ;  /* 0x00000000000079c5 */ /* 0x000fcc0000000000 */
[----:B------:R-:W-:Y:S03]  /*2370*/  HGMMA.64x128x16.F32 R188, gdesc[UR16].tnspA.tnspB, R188, gsb0 ;  /* 0x61e0000010bc79f0 */ /* 0x000fe600080008bc */
[----:B------:R-:W-:Y:S02]  /*2380*/  WARPGROUP.DEPBAR.LE gsb0, 0x0 ;  /* 0x00008000000079c5 */ /* 0x000fe40000010000 */
[----:B------:R-:W-:Y:S04]  /*2390*/  STL.64 [R1], R188 ;  /* 0x000000bc01007387 */ /* 0x000fe80000100a00 */
[----:B------:R-:W-:Y:S04]  /*23a0*/  STL.64 [R1+0x8], R190 ;  /* 0x000008be01007387 */ /* 0x000fe80000100a00 */
        /* <DEDUP_REMOVED lines=11> */
[----:B------:R1:W-:Y:S04]  /*2460*/  STL.64 [R1+0x68], R214 ;  /* 0x000068d601007387 */ /* 0x0003e80000100a00 */
        /* <DEDUP_REMOVED lines=18> */
[----:B-1----:R-:W2:Y:S04]  /*2590*/  LDL.LU.64 R214, [R1+0x2d8] ;  /* 0x0002d80001d67983 */ /* 0x002ea80000300a00 */
[----:B------:R-:W2:Y:S04]  /*25a0*/  LDL.LU.64 R212, [R1+0x2d0] ;  /* 0x0002d00001d47983 */ /* 0x000ea80000300a00 */
        /* <DEDUP_REMOVED lines=11> */
[----:B------:R-:W2:Y:S01]  /*2660*/  LDL.LU.64 R188, [R1+0x270] ;  /* 0x0002700001bc7983 */ /* 0x000ea20000300a00 */
[----:B------:R-:W-:Y:S01]  /*2670*/  UIADD3 UR16, UR4, 0x280, URZ ;  /* 0x0000028004107890 */ /* 0x000fe2000fffe03f */
[----:B------:R-:W-:Y:S01]  /*2680*/  UMOV UR17, 0x40000040 ;  /* 0x4000004000117882 */ /* 0x000fe20000000000 */
[----:B--2---:R-:W-:-:S07]  /*2690*/  WARPGROUP.ARRIVE ;  /* 0x00000000000079c5 */ /* 0x004fce0000000000 */
[----:B------:R-:W-:Y:S01]  /*26a0*/  HGMMA.64x128x16.F32 R152, gdesc[UR16].tnspA.tnspB, R152, gsb0 ;  /* 0x61e00000109879f0 */ /* 0x000fe20008000898 */
[----:B------:R-:W-:Y:S02]  /*26b0*/  UIADD3 UR16, UR4, 0x480, URZ ;  /* 0x0000048004107890 */ /* 0x000fe4000fffe03f */
[----:B------:R-:W-:Y:S02]  /*26c0*/  WARPGROUP.DEPBAR.LE gsb0, 0x0 ;  /* 0x00008000000079c5 */ /* 0x000fe40000010000 */
        /* <DEDUP_REMOVED lines=32> */
[----:B-1----:R-:W2:Y:S04]  /*28d0*/  LDL.LU.64 R152, [R1] ;  /* 0x0000000001987983 */ /* 0x002ea80000300a00 */
        /* <DEDUP_REMOVED lines=31> */
[----:B------:R-:W-:Y:S01]  /*2ad0*/  WARPGROUP.ARRIVE ;  /* 0x00000000000079c5 */ /* 0x000fe20000000000 */
[----:B------:R-:W-:-:S05]  /*2ae0*/  UMOV UR17, 0x40000040 ;  /* 0x4000004000117882 */ /* 0x000fca0000000000 */
[----:B------:R-:W-:Y:S01]  /*2af0*/  HGMMA.64x128x16.F32 R88, gdesc[UR16].tnspA.tnspB, R88, gsb0 ;  /* 0x61e00000105879f0 */ /* 0x000fe20008000858 */
[----:B------:R-:W-:Y:S01]  /*2b00*/  UIADD3 UR16, UR4, 0x680, URZ ;  /* 0x0000068004107890 */ /* 0x000fe2000fffe03f */
[----:B------:R-:W-:Y:S01]  /*2b10*/  UMOV UR17, 0x40000040 ;  /* 0x4000004000117882 */ /* 0x000fe20000000000 */
[----:B------:R-:W-:Y:S02]  /*2b20*/  WARPGROUP.DEPBAR.LE gsb0, 0x0 ;  /* 0x00008000000079c5 */ /* 0x000fe40000010000 */
[----:B------:R-:W-:-:S07]  /*2b30*/  WARPGROUP.ARRIVE ;  /* 0x00000000000079c5 */ /* 0x000fce0000000000 */
[----:B------:R-:W-:Y:S01]  /*2b40*/  HGMMA.64x128x16.F32 R24, gdesc[UR16].tnspA.tnspB, R24, gsb0 ;  /* 0x61e00000101879f0 */ /* 0x000fe20008000818 */
[----:B------:R-:W-:Y:S02]  /*2b50*/  UIADD3 UR16, UR4, 0x100, URZ ;  /* 0x0000010004107890 */ /* 0x000fe4000fffe03f */
[----:B------:R-:W-:Y:S01]  /*2b60*/  UIADD3 UR18, UR10, 0x100, URZ ;  /* 0x000001000a127890 */ /* 0x000fe2000fffe03f */
[----:B------:R-:W-:Y:S01]  /*2b70*/  UMOV UR17, 0x40000040 ;  /* 0x4000004000117882 */ /* 0x000fe20000000000 */
[----:B------:R-:W-:Y:S01]  /*2b80*/  UMOV UR19, 0x40000040 ;  /* 0x4000004000137882 */ /* 0x000fe20000000000 */
[----:B------:R-:W-:Y:S02]  /*2b90*/  WARPGROUP.DEPBAR.LE gsb0, 0x0 ;  /* 0x00008000000079c5 */ /* 0x000fe40000010000 */
[----:B--2---:R-:W-:-:S06]  /*2ba0*/  WARPGROUP.ARRIVE ;  /* 0x00000000000079c5 */ /* 0x004fcc0000000000 */
[----:B------:R-:W-:Y:S03]  /*2bb0*/  HGMMA.64x128x16.F32 R152, gdesc[UR16].tnspA.tnspB, R152, gsb0 ;  /* 0x61e00000109879f0 */ /* 0x000fe60008000898 */
[----:B------:R-:W-:Y:S02]  /*2bc0*/  WARPGROUP.DEPBAR.LE gsb0, 0x0 ;  /* 0x00008000000079c5 */ /* 0x000fe40000010000 */
[----:B------:R-:W-:Y:S01]  /*2bd0*/  STL.64 [R1], R152 ;  /* 0x0000009801007387 */ /* 0x000fe20000100a00 */
[----:B------:R-:W-:Y:S01]  /*2be0*/  IMAD.MOV.U32 R2, RZ, RZ, R214 ;  /* 0x000000ffff027224 */ /* 0x000fe200078e00d6 */
[----:B------:R-:W-:Y:S01]  /*2bf0*/  MOV R10, R206 ;  /* 0x000000ce000a7202 */ /* 0x000fe20000000f00 */
[----:B------:R-:W-:Y:S01]  /*2c00*/  IMAD.MOV.U32 R0, RZ, RZ, R215 ;  /* 0x000000ffff007224 */ /* 0x000fe200078e00d7 */
[----:B------:R1:W-:Y:S01]  /*2c10*/  STL.64 [R1+0x8], R154 ;  /* 0x0000089a01007387 */ /* 0x0003e20000100a00 */
[----:B------:R-:W-:Y:S01]  /*2c20*/  IMAD.MOV.U32 R4, RZ, RZ, R212 ;  /* 0x000000ffff047224 */ /* 0x000fe200078e00d4 */
[----:B------:R-:W-:Y:S01]  /*2c30*/  MOV R229, R179 ;  /* 0x000000b300e57202 */ /* 0x000fe20000000f00 */
[----:B------:R-:W-:Y:S01]  /*2c40*/  IMAD.MOV.U32 R3, RZ, RZ, R213 ;  /* 0x000000ffff037224 */ /* 0x000fe200078e00d5 */
[----:B------:R-:W2:Y:S01]  /*2c50*/  LDL.LU.64 R214, [R1+0x268] ;  /* 0x0002680001d67983 */ /* 0x000ea20000300a00 */
[----:B------:R-:W-:-:S02]  /*2c60*/  IMAD.MOV.U32 R6, RZ, RZ, R210 ;  /* 0x000000ffff067224 */ /* 0x000fc400078e00d2 */
[----:B------:R-:W-:Y:S01]  /*2c70*/  IMAD.MOV.U32 R5, RZ, RZ, R211 ;  /* 0x000000ffff057224 */ /* 0x000fe200078e00d3 */
[----:B------:R-:W2:Y:S01]  /*2c80*/  LDL.LU.64 R212, [R1+0x260] ;  /* 0x0002600001d47983 */ /* 0x000ea20000300a00 */
[----:B------:R-:W-:Y:S02]  /*2c90*/  IMAD.MOV.U32 R8, RZ, RZ, R208 ;  /* 0x000000ffff087224 */ /* 0x000fe400078e00d0 */
[----:B------:R-:W-:Y:S01]  /*2ca0*/  IMAD.MOV.U32 R7, RZ, RZ, R209 ;  /* 0x000000ffff077224 */ /* 0x000fe200078e00d1 */
[----:B------:R-:W2:Y:S01]  /*2cb0*/  LDL.LU.64 R210, [R1+0x258] ;  /* 0x0002580001d27983 */ /* 0x000ea20000300a00 */
[----:B------:R-:W-:Y:S02]  /*2cc0*/  IMAD.MOV.U32 R9, RZ, RZ, R207 ;  /* 0x000000ffff097224 */ /* 0x000fe400078e00cf */
        /* <DEDUP_REMOVED lines=73> */
[----:B------:R-:W2:Y:S04]  /*3160*/  LDL.LU.64 R160, [R1+0x190] ;  /* 0x0001900001a07983 */ /* 0x000ea80000300a00 */
[----:B------:R-:W2:Y:S04]  /*3170*/  LDL.LU.64 R158, [R1+0x188] ;  /* 0x00018800019e7983 */ /* 0x000ea80000300a00 */
[----:B------:R-:W2:Y:S04]  /*3180*/  LDL.LU.64 R156, [R1+0x180] ;  /* 0x00018000019c7983 */ /* 0x000ea80000300a00 */
[----:B-1----:R-:W2:Y:S04]  /*3190*/  LDL.LU.64 R154, [R1+0x178] ;  /* 0x00017800019a7983 */ /* 0x002ea80000300a00 */
[----:B------:R-:W2:Y:S01]  /*31a0*/  LDL.LU.64 R152, [R1+0x170] ;  /* 0x0001700001987983 */ /* 0x000ea20000300a00 */
[----:B------:R-:W-:Y:S01]  /*31b0*/  UIADD3 UR16, UR4, 0x300, URZ ;  /* 0x0000030004107890 */ /* 0x000fe2000fffe03f */
[----:B------:R-:W-:Y:S01]  /*31c0*/  UMOV UR17, 0x40000040 ;  /* 0x4000004000117882 */ /* 0x000fe20000000000 */
[----:B--2---:R-:W-:-:S07]  /*31d0*/  WARPGROUP.ARRIVE ;  /* 0x00000000000079c5 */ /* 0x004fce0000000000 */
[----:B------:R-:W-:Y:S01]  /*31e0*/  HGMMA.64x128x16.F32 R152, gdesc[UR16].tnspA.tnspB, R152, gsb0 ;  /* 0x61e00000109879f0 */ /* 0x000fe20008000898 */
[----:B------:R-:W-:Y:S01]  /*31f0*/  UIADD3 UR16, UR4, 0x500, URZ ;  /* 0x0000050004107890 */ /* 0x000fe2000fffe03f */
[----:B------:R-:W-:Y:S01]  /*3200*/  UMOV UR17, 0x40000040 ;  /* 0x4000004000117882 */ /* 0x000fe20000000000 */
        /* <DEDUP_REMOVED lines=15> */
[----:B-1----:R-:W2:Y:S04]  /*3300*/  LDL.LU R188, [R1] ;  /* 0x0000000001bc7983 */ /* 0x002ea80000300800 */
[----:B------:R-:W2:Y:S04]  /*3310*/  LDL.LU R189, [R1+0x4] ;  /* 0x0000040001bd7983 */ /* 0x000ea80000300800 */
[----:B------:R-:W2:Y:S04]  /*3320*/  LDL.LU R190, [R1+0x8] ;  /* 0x0000080001be7983 */ /* 0x000ea80000300800 */
[----:B------:R-:W2:Y:S01]  /*3330*/  LDL.LU R191, [R1+0xc] ;  /* 0x00000c0001bf7983 */ /* 0x000ea20000300800 */
[----:B------:R-:W-:-:S06]  /*3340*/  WARPGROUP.ARRIVE ;  /* 0x00000000000079c5 */ /* 0x000fcc0000000000 */
[----:B------:R-:W-:Y:S01]  /*3350*/  HGMMA.64x128x16.F32 R88, gdesc[UR16].tnspA.tnspB, R88, gsb0 ;  /* 0x61e00000105879f0 */ /* 0x000fe20008000858 */
[----:B------:R-:W-:Y:S01]  /*3360*/  UIADD3 UR16, UR4, 0x700, URZ ;  /* 0x0000070004107890 */ /* 0x000fe2000fffe03f */
[----:B------:R-:W-:Y:S01]  /*3370*/  UMOV UR17, 0x40000040 ;  /* 0x4000004000117882 */ /* 0x000fe20000000000 */
[----:B------:R-:W-:Y:S01]  /*3380*/  IMAD.MOV.U32 R193, RZ, RZ, R251 ;  /* 0x000000ffffc17224 */ /* 0x000fe200078e00fb */
[----:B------:R-:W-:Y:S01]  /*3390*/  MOV R209, R235 ;  /* 0x000000eb00d17202 */ /* 0x000fe20000000f00 */
[----:B------:R-:W-:Y:S02]  /*33a0*/  IMAD.MOV.U32 R194, RZ, RZ, R250 ;  /* 0x000000ffffc27224 */ /* 0x000fe400078e00fa */
        /* <DEDUP_REMOVED lines=12> */
[----:B------:R-:W-:Y:S01]  /*3470*/  HGMMA.64x128x16.F32 R24, gdesc[UR16].tnspA.tnspB, R24, gsb0 ;  /* 0x61e00000101879f0 */ /* 0x000fe20008000818 */
        /* <DEDUP_REMOVED lines=33> */
[----:B------:R-:W-:Y:S01]  /*3690*/  IMAD.MOV.U32 R251, RZ, RZ, R0 ;  /* 0x000000fffffb7224 */ /* 0x000fe200078e0000 */
[----:B------:R-:W-:Y:S02]  /*36a0*/  UIADD3 UR16, UR4, 0x180, URZ ;  /* 0x0000018004107890 */ /* 0x000fe4000fffe03f */
[----:B------:R-:W-:Y:S01]  /*36b0*/  UIADD3 UR18, UR10, 0x180, URZ ;  /* 0x000001800a127890 */ /* 0x000fe2000fffe03f */
[----:B------:R-:W-:Y:S01]  /*36c0*/  UMOV UR17, 0x40000040 ;  /* 0x4000004000117882 */ /* 0x000fe20000000000 */
[----:B------:R-:W-:Y:S01]  /*36d0*/  UMOV UR19, 0x40000040 ;  /* 0x4000004000137882 */ /* 0x000fe20000000000 */
[----:B------:R-:W-:-:S02]  /*36e0*/  WARPGROUP.DEPBAR.LE gsb0, 0x0 ;  /* 0x00008000000079c5 */ /* 0x000fc40000010000 */
[----:B--2---:R-:W-:-:S06]  /*36f0*/  WARPGROUP.ARRIVE ;  /* 0x00000000000079c5 */ /* 0x004fcc0000000000 */
        /* <DEDUP_REMOVED lines=34> */
[----:B-1----:R-:W3:Y:S04]  /*3920*/  LDL.LU.64 R214, [R1+0x168] ;  /* 0x0001680001d67983 */ /* 0x002ee80000300a00 */
[----:B------:R-:W3:Y:S04]  /*3930*/  LDL.LU.64 R212, [R1+0x160] ;  /* 0x0001600001d47983 */ /* 0x000ee80000300a00 */
        /* <DEDUP_REMOVED lines=11> */
[----:B------:R-:W3:Y:S01]  /*39f0*/  LDL.LU.64 R188, [R1+0x100] ;  /* 0x0001000001bc7983 */ /* 0x000ee20000300a00 */
[----:B------:R-:W-:Y:S01]  /*3a00*/  UIADD3 UR16, UR4, 0x380, URZ ;  /* 0x0000038004107890 */ /* 0x000fe2000fffe03f */
[----:B------:R-:W-:Y:S01]  /*3a10*/  UMOV UR17, 0x40000040 ;  /* 0x4000004000117882 */ /* 0x000fe20000000000 */
[----:B---3--:R-:W-:-:S07]  /*3a20*/  WARPGROUP.ARRIVE ;  /* 0x00000000000079c5 */ /* 0x008fce0000000000 */
[----:B------:R-:W-:Y:S01]  /*3a30*/  HGMMA.64x128x16.F32 R152, gdesc[UR16].tnspA.tnspB, R152, gsb0 ;  /* 0x61e00000109879f0 */ /* 0x000fe20008000898 */
[----:B------:R-:W-:Y:S01]  /*3a40*/  UIADD3 UR16, UR4, 0x580, URZ ;  /* 0x0000058004107890 */ /* 0x000fe2000fffe03f */
[----:B------:R-:W-:Y:S01]  /*3a50*/  UMOV UR17, 0x40000040 ;  /* 0x4000004000117882 */ /* 0x000fe20000000000 */
[----:B------:R-:W-:Y:S02]  /*3a60*/  WARPGROUP.DEPBAR.LE gsb0, 0x0 ;  /* 0x00008000000079c5 */ /* 0x000fe40000010000 */
[----:B------:R-:W-:-:S07]  /*3a70*/  WARPGROUP.ARRIVE ;  /* 0x00000000000079c5 */ /* 0x000fce0000000000 */
[----:B------:R-:W-:Y:S01]  /*3a80*/  HGMMA.64x128x16.F32 R88, gdesc[UR16].tnspA.tnspB, R88, gsb0 ;  /* 0x61e00000105879f0 */ /* 0x000fe20008000858 */
[----:B------:R-:W-:Y:S01]  /*3a90*/  UIADD3 UR16, UR4, 0x780, URZ ;  /* 0x0000078004107890 */ /* 0x000fe2000fffe03f */
[----:B------:R-:W-:Y:S02]  /*3aa0*/  UMOV UR17, 0x40000040 ;  /* 0x4000004000117882 */ /* 0x000fe40000000000 */
[----:B------:R-:W-:Y:S01]  /*3ab0*/  UMOV UR4, 0x1 ;  /* 0x0000000100047882 */ /* 0x000fe20000000000 */
[----:B------:R-:W-:Y:S02]  /*3ac0*/  WARPGROUP.DEPBAR.LE gsb0, 0x0 ;  /* 0x00008000000079c5 */ /* 0x000fe40000010000 */
[----:B------:R-:W-:-:S06]  /*3ad0*/  WARPGROUP.ARRIVE ;  /* 0x00000000000079c5 */ /* 0x000fcc0000000000 */
[----:B--2---:R-:W-:Y:S03]  /*3ae0*/  HGMMA.64x128x16.F32 R24, gdesc[UR16].tnspA.tnspB, R24, gsb0 ;  /* 0x61e00000101879f0 */ /* 0x004fe60008000818 */
[----:B------:R-:W-:Y:S02]  /*3af0*/  WARPGROUP.DEPBAR.LE gsb0, 0x0 ;  /* 0x00008000000079c5 */ /* 0x000fe40000010000 */
.L_x_10:
[----:B------:R-:W-:-:S04]  /*3b00*/  UISETP.LT.AND UP0, UPT, UR5, 0x1, UPT ;  /* 0x000000010500788c */ /* 0x000fc8000bf01270 */
[----:B------:R-:W-:-:S04]  /*3b10*/  USEL UR9, UR5, 0x1, UP0 ;  /* 0x0000000105097887 */ /* 0x000fc80008000000 */
[----:B------:R-:W-:-:S04]  /*3b20*/  UIADD3 UR9, -UR9, UR5, URZ ;  /* 0x0000000509097290 */ /* 0x000fc8000fffe13f */
[----:B------:R-:W-:-:S06]  /*3b30*/  UISETP.GE.AND UP0, UPT, UR9, 0x1, UPT ;  /* 0x000000010900788c */ /* 0x000fcc000bf06270 */
[----:B------:R-:W-:-:S13]  /*3b40*/  PLOP3.LUT P0, PT, PT, PT, UP0, 0x80, 0x0 ;  /* 0x000000000000781c */ /* 0x000fda0003f0f008 */
[----:B------:R-:W-:Y:S05]  /*3b50*/  @!P0 BRA `(.L_x_13) ;  /* 0x0000002800948947 */ /* 0x000fea0003800000 */
[----:B------:R-:W-:Y:S01]  /*3b60*/  IMAD.MOV.U32 R3, RZ, RZ, RZ ;  /* 0x000000ffff037224 */ /* 0x000fe200078e00ff */
[----:B------:R-:W-:Y:S02]  /*3b70*/  ULOP3.LUT UR10, UR6, 0x1, URZ, 0xfc, !UPT ;  /* 0x00000001060a7892 */ /* 0x000fe4000f8efc3f */
[----:B------:R-:W-:Y:S01]  /*3b80*/  UISETP.NE.U32.AND UP0, UPT, UR4, URZ, UPT ;  /* 0x0000003f0400728c */ /* 0x000fe2000bf05070 */
[----:B------:R-:W-:Y:S01]  /*3b90*/  UMOV UR11, UR9 ;  /* 0x00000009000b7c82 */ /* 0x000fe20008000000 */
[----:B------:R-:W-:-:S09]  /*3ba0*/  UMOV UR5, URZ ;  /* 0x0000003f00057c82 */ /* 0x000fd20008000000 */
.L_x_18:
[----:B------:R-:W-:-:S06]  /*3bb0*/  UISETP.NE.AND UP1, UPT, UR10, 0x3, UPT ;  /* 0x000000030a00788c */ /* 0x000fcc000bf25270 */
[----:B------:R-:W-:-:S13]  /*3bc0*/  PLOP3.LUT P1, PT, PT, PT, UP1, 0x80, 0x0 ;  /* 0x000000000000781c */ /* 0x000fda0003f2f018 */
[----:B------:R-:W-:Y:S05]  /*3bd0*/  @!P1 BRA `(.L_x_14) ;  /* 0x0000000000049947 */ /* 0x000fea0003800000 */
[----:B------:R-:W-:Y:S01]  /*3be0*/  BPT.TRAP 0x1 ;  /* 0x000000040000795c */ /* 0x000fe20000300000 */
.L_x_14:
[----:B------:R-:W1:Y:S01]  /*3bf0*/  S2UR UR14, SR_CgaCtaId ;  /* 0x00000000000e79c3 */ /* 0x000e620000008800 */
[----:B------:R-:W-:Y:S01]  /*3c00*/  UMOV UR12, 0x400 ;  /* 0x00000400000c7882 */ /* 0x000fe20000000000 */
[----:B------:R-:W-:Y:S01]  /*3c10*/  SHF.L.U32 R2, R3, 0x1f, RZ ;  /* 0x0000001f03027819 */ /* 0x000fe200000006ff */
[----:B-1----:R-:W-:-:S04]  /*3c20*/  ULEA UR12, UR14, UR12, 0x18 ;  /* 0x0000000c0e0c7291 */ /* 0x002fc8000f8ec03f */
[----:B------:R-:W-:-:S12]  /*3c30*/  ULEA UR14, UR4, UR12, 0x3 ;  /* 0x0000000c040e7291 */ /* 0x000fd8000f8e183f */
.L_x_15:
[----:B-1----:R-:W-:-:S04]  /*3c40*/  IMAD.U32 R0, RZ, RZ, UR14 ;  /* 0x0000000eff007e24 */ /* 0x002fc8000f8e00ff */
[----:B------:R1:W2:Y:S03]  /*3c50*/  SYNCS.PHASECHK.TRANS64.TRYWAIT P0, [R0+URZ+0x30000], R2 ;  /* 0x03000002000075a7 */ /* 0x0002a6000800017f */
[----:B--2---:R-:W-:Y:S05]  /*3c60*/  @!P0 NANOSLEEP.SYNCS 0x989680 ;  /* 0x009896800000895d */ /* 0x004fea0003900000 */
[----:B------:R-:W2:Y:S02]  /*3c70*/  @!P0 SYNCS.PHASECHK.TRANS64 P0, [R0+URZ+0x30000], R2 ;  /* 0x03000002000085a7 */ /* 0x000ea4000800007f */
[----:B--2---:R-:W-:Y:S05]  /*3c80*/  @!P0 BRA `(.L_x_15) ;  /* 0xfffffffc00ec8947 */ /* 0x004fea000383ffff */
        /* <DEDUP_REMOVED lines=32> */
[----:B--2---:R-:W2:Y:S04]  /*3e90*/  LDL.LU.64 R24, [R1] ;  /* 0x0000000001187983 */ /* 0x004ea80000300a00 */
        /* <DEDUP_REMOVED lines=33> */
[----:B------:R-:W-:-:S02]  /*40b0*/  UMOV UR19, 0x40000040 ;  /* 0x4000004000137882 */ /* 0x000fc40000000000 */
[----:B------:R-:W-:Y:S01]  /*40c0*/  USHF.R.U32.HI UR16, URZ, 0x4, UR14 ;  /* 0x000000043f107899 */ /* 0x000fe2000801160e */
[----:B------:R3:W-:Y:S01]  /*40d0*/  STL [R1+0x170], R3 ;  /* 0x0001700301007387 */ /* 0x0007e20000100800 */
[----:B------:R-:W-:Y:S02]  /*40e0*/  USHF.R.U32.HI UR14, URZ, 0x4, UR12 ;  /* 0x000000043f0e7899 */ /* 0x000fe4000801160c */
[----:B------:R-:W-:Y:S02]  /*40f0*/  ULOP3.LUT UR16, UR16, 0x3fff, URZ, 0xc0, !UPT ;  /* 0x00003fff10107892 */ /* 0x000fe4000f8ec03f */
[----:B------:R-:W-:Y:S02]  /*4100*/  ULOP3.LUT UR14, UR14, 0x3fff, URZ, 0xc0, !UPT ;  /* 0x00003fff0e0e7892 */ /* 0x000fe4000f8ec03f */
[----:B------:R-:W-:Y:S02]  /*4110*/  ULOP3.LUT UR16, UR16, 0x2000000, URZ, 0xfc, !UPT ;  /* 0x0200000010107892 */ /* 0x000fe4000f8efc3f */
[----:B------:R-:W-:-:S02]  /*4120*/  ULEA UR14, UR4, UR14, 0xb ;  /* 0x0000000e040e7291 */ /* 0x000fc4000f8e583f */
[----:B------:R-:W-:-:S05]  /*4130*/  ULEA UR20, UR4, UR16, 0xa ;  /* 0x0000001004147291 */ /* 0x000fca000f8e503f */
[----:B------:R-:W-:Y:S02]  /*4140*/  UMOV UR16, UR14 ;  /* 0x0000000e00107c82 */ /* 0x000fe40008000000 */
[----:B------:R-:W-:Y:S01]  /*4150*/  UMOV UR18, UR20 ;  /* 0x0000001400127c82 */ /* 0x000fe20008000000 */
[----:B--2---:R-:W-:-:S06]  /*4160*/  WARPGROUP.ARRIVE ;  /* 0x00000000000079c5 */ /* 0x004fcc0000000000 */
[----:B------:R-:W-:Y:S01]  /*4170*/  HGMMA.64x128x16.F32 R24, gdesc[UR16].tnspA.tnspB, R24, UP0, gsb0 ;  /* 0x61e00000101879f0 */ /* 0x000fe2000b800818 */
[----:B------:R-:W-:Y:S01]  /*4180*/  UIADD3 UR16, UR14, 0x200, URZ ;  /* 0x000002000e107890 */ /* 0x000fe2000fffe03f */
[----:B------:R-:W-:Y:S01]  /*4190*/  UMOV UR17, 0x40000040 ;  /* 0x4000004000117882 */ /* 0x000fe20000000000 */
[----:B------:R-:W-:Y:S02]  /*41a0*/  WARPGROUP.DEPBAR.LE gsb0, 0x0 ;  /* 0x00008000000079c5 */ /* 0x000fe40000010000 */
[----:B------:R-:W-:Y:S01]  /*41b0*/  STL.64 [R1], R24 ;  /* 0x0000001801007387 */ /* 0x000fe20000100a00 */
[----:B-1----:R-:W-:Y:S01]  /*41c0*/  IMAD.MOV.U32 R2, RZ, RZ, R86 ;  /* 0x000000ffff027224 */ /* 0x002fe200078e0056 */
[----:B------:R-:W-:Y:S01]  /*41d0*/  MOV R11, R77 ;  /* 0x0000004d000b7202 */ /* 0x000fe20000000f00 */
[----:B------:R-:W-:Y:S01]  /*41e0*/  IMAD.MOV.U32 R0, RZ, RZ, R87 ;  /* 0x000000ffff007224 */ /* 0x000fe200078e0057 */
[----:B------:R1:W-:Y:S01]  /*41f0*/  STL.64 [R1+0x8], R26 ;  /* 0x0000081a01007387 */ /* 0x0003e20000100a00 */
[----:B------:R-:W-:Y:S01]  /*4200*/  IMAD.MOV.U32 R4, RZ, RZ, R84 ;  /* 0x000000ffff047224 */ /* 0x000fe200078e0054 */
[----:B------:R-:W-:Y:S01]  /*4210*/  WARPGROUP.ARRIVE ;  /* 0x00000000000079c5 */ /* 0x000fe20000000000 */
[----:B---3--:R-:W-:Y:S01]  /*4220*/  IMAD.MOV.U32 R3, RZ, RZ, R85 ;  /* 0x000000ffff037224 */ /* 0x008fe200078e0055 */
[----:B------:R-:W2:Y:S01]  /*4230*/  LDL.LU.64 R86, [R1+0x3e0] ;  /* 0x0003e00001567983 */ /* 0x000ea20000300a00 */
[----:B------:R-:W-:Y:S01]  /*4240*/  IMAD.MOV.U32 R6, RZ, RZ, R82 ;  /* 0x000000ffff067224 */ /* 0x000fe200078e0052 */
[----:B------:R-:W-:Y:S01]  /*4250*/  MOV R230, R50 ;  /* 0x0000003200e67202 */ /* 0x000fe20000000f00 */
[----:B------:R-:W-:Y:S01]  /*4260*/  IMAD.MOV.U32 R5, RZ, RZ, R83 ;  /* 0x000000ffff057224 */ /* 0x000fe200078e0053 */
[----:B------:R-:W2:Y:S01]  /*4270*/  LDL.LU.64 R84, [R1+0x3d8] ;  /* 0x0003d80001547983 */ /* 0x000ea20000300a00 */
[----:B------:R-:W-:Y:S01]  /*4280*/  IMAD.MOV.U32 R8, RZ, RZ, R80 ;  /* 0x000000ffff087224 */ /* 0x000fe200078e0050 */
[----:B------:R-:W-:Y:S01]  /*4290*/  HGMMA.64x128x16.F32 R152, gdesc[UR16].tnspA.tnspB, R152, UP0, gsb0 ;  /* 0x61e00000109879f0 */ /* 0x000fe2000b800898 */
        /* <DEDUP_REMOVED lines=76> */
[----:B------:R-:W2:Y:S04]  /*4760*/  LDL.LU.64 R32, [R1+0x308] ;  /* 0x0003080001207983 */ /* 0x000ea80000300a00 */
[----:B------:R-:W2:Y:S04]  /*4770*/  LDL.LU.64 R30, [R1+0x300] ;  /* 0x00030000011e7983 */ /* 0x000ea80000300a00 */
[----:B------:R-:W2:Y:S04]  /*4780*/  LDL.LU.64 R28, [R1+0x2f8] ;  /* 0x0002f800011c7983 */ /* 0x000ea80000300a00 */
[----:B-1----:R-:W2:Y:S04]  /*4790*/  LDL.LU.64 R26, [R1+0x2f0] ;  /* 0x0002f000011a7983 */ /* 0x002ea80000300a00 */
[----:B------:R-:W2:Y:S01]  /*47a0*/  LDL.LU.64 R24, [R1+0x2e8] ;  /* 0x0002e80001187983 */ /* 0x000ea20000300a00 */
[----:B------:R-:W-:-:S03]  /*47b0*/  WARPGROUP.DEPBAR.LE gsb0, 0x0 ;  /* 0x00008000000079c5 */ /* 0x000fc60000010000 */
        /* <DEDUP_REMOVED lines=14> */
[----:B-1----:R-:W3:Y:S04]  /*48a0*/  LDL.LU R188, [R1] ;  /* 0x0000000001bc7983 */ /* 0x002ee80000300800 */
[----:B------:R-:W3:Y:S04]  /*48b0*/  LDL.LU R189, [R1+0x4] ;  /* 0x0000040001bd7983 */ /* 0x000ee80000300800 */
[----:B------:R-:W3:Y:S04]  /*48c0*/  LDL.LU R190, [R1+0x8] ;  /* 0x0000080001be7983 */ /* 0x000ee80000300800 */
[----:B------:R-:W3:Y:S01]  /*48d0*/  LDL.LU R191, [R1+0xc] ;  /* 0x00000c0001bf7983 */ /* 0x000ee20000300800 */
[----:B------:R-:W-:Y:S01]  /*48e0*/  UIADD3 UR16, UR14, 0x400, URZ ;  /* 0x000004000e107890 */ /* 0x000fe2000fffe03f */
[----:B------:R-:W-:Y:S01]  /*48f0*/  WARPGROUP.ARRIVE ;  /* 0x00000000000079c5 */ /* 0x000fe20000000000 */
[----:B------:R-:W-:-:S07]  /*4900*/  UMOV UR17, 0x40000040 ;  /* 0x4000004000117882 */ /* 0x000fce0000000000 */
[----:B------:R-:W-:Y:S01]  /*4910*/  HGMMA.64x128x16.F32 R88, gdesc[UR16].tnspA.tnspB, R88, UP0, gsb0 ;  /* 0x61e00000105879f0 */ /* 0x000fe2000b800858 */
[----:B------:R-:W-:Y:S01]  /*4920*/  UIADD3 UR16, UR14, 0x600, URZ ;  /* 0x000006000e107890 */ /* 0x000fe2000fffe03f */
[----:B------:R-:W-:Y:S01]  /*4930*/  UMOV UR17, 0x40000040 ;  /* 0x4000004000117882 */ /* 0x000fe20000000000 */
[----:B------:R-:W-:Y:S01]  /*4940*/  IMAD.MOV.U32 R193, RZ, RZ, R251 ;  /* 0x000000ffffc17224 */ /* 0x000fe200078e00fb */
[----:B------:R-:W-:Y:S01]  /*4950*/  MOV R208, R236 ;  /* 0x000000ec00d07202 */ /* 0x000fe20000000f00 */
[----:B------:R-:W-:Y:S02]  /*4960*/  IMAD.MOV.U32 R194, RZ, RZ, R250 ;  /* 0x000000ffffc27224 */ /* 0x000fe400078e00fa */
[----:B------:R-:W-:Y:S02]  /*4970*/  IMAD.MOV.U32 R195, RZ, RZ, R249 ;  /* 0x000000ffffc37224 */ /* 0x000fe400078e00f9 */
[----:B------:R-:W-:Y:S01]  /*4980*/  IMAD.MOV.U32 R196, RZ, RZ, R248 ;  /* 0x000000ffffc47224 */ /* 0x000fe200078e00f8 */
[----:B------:R-:W-:Y:S01]  /*4990*/  MOV R248, R4 ;  /* 0x0000000400f87202 */ /* 0x000fe20000000f00 */
        /* <DEDUP_REMOVED lines=8> */
[----:B--2---:R-:W-:-:S06]  /*4a20*/  WARPGROUP.ARRIVE ;  /* 0x00000000000079c5 */ /* 0x004fcc0000000000 */
[----:B------:R-:W-:Y:S01]  /*4a30*/  HGMMA.64x128x16.F32 R24, gdesc[UR16].tnspA.tnspB, R24, UP0, gsb0 ;  /* 0x61e00000101879f0 */ /* 0x000fe2000b800818 */
        /* <DEDUP_REMOVED lines=39> */
[----:B---3--:R-:W-:-:S06]  /*4cb0*/  WARPGROUP.ARRIVE ;  /* 0x00000000000079c5 */ /* 0x008fcc0000000000 */
        /* <DEDUP_REMOVED lines=135> */
[----:B------:R-:W-:Y:S02]  /*5530*/  IMAD.MOV.U32 R2, RZ, RZ, R214 ;  /* 0x000000ffff027224 */ /* 0x000fe400078e00d6 */
[----:B------:R-:W-:Y:S01]  /*5540*/  IMAD.MOV.U32 R0, RZ, RZ, R215 ;  /* 0x000000ffff007224 */ /* 0x000fe200078e00d7 */
[----:B------:R1:W-:Y:S01]  /*5550*/  STL.64 [R1+0x8], R154 ;  /* 0x0000089a01007387 */ /* 0x0003e20000100a00 */
[----:B------:R-:W-:-:S02]  /*5560*/  IMAD.MOV.U32 R5, RZ, RZ, R212 ;  /* 0x000000ffff057224 */ /* 0x000fc400078e00d4 */
[----:B------:R-:W-:Y:S01]  /*5570*/  IMAD.MOV.U32 R4, RZ, RZ, R213 ;  /* 0x000000ffff047224 */ /* 0x000fe200078e00d5 */
[----:B------:R-:W2:Y:S01]  /*5580*/  LDL.LU.64 R214, [R1+0x270] ;  /* 0x0002700001d67983 */ /* 0x000ea20000300a00 */
[----:B------:R-:W-:Y:S02]  /*5590*/  IMAD.MOV.U32 R7, RZ, RZ, R210 ;  /* 0x000000ffff077224 */ /* 0x000fe400078e00d2 */
[----:B------:R-:W-:Y:S01]  /*55a0*/  IMAD.MOV.U32 R6, RZ, RZ, R211 ;  /* 0x000000ffff067224 */ /* 0x000fe200078e00d3 */
[----:B------:R-:W2:Y:S01]  /*55b0*/  LDL.LU.64 R212, [R1+0x268] ;  /* 0x0002680001d47983 */ /* 0x000ea20000300a00 */
        /* <DEDUP_REMOVED lines=115> */
[----:B------:R-:W-:Y:S01]  /*5cf0*/  IMAD.MOV.U32 R195, RZ, RZ, R250 ;  /* 0x000000ffffc37224 */ /* 0x000fe200078e00fa */
[----:B------:R-:W-:Y:S01]  /*5d00*/  MOV R250, R2 ;  /* 0x0000000200fa7202 */ /* 0x000fe20000000f00 */
        /* <DEDUP_REMOVED lines=34> */
[----:B------:R-:W-:Y:S01]  /*5f30*/  IMAD.MOV.U32 R251, RZ, RZ, R0 ;  /* 0x000000fffffb7224 */ /* 0x000fe200078e0000 */
[----:B------:R-:W-:Y:S01]  /*5f40*/  UIADD3 UR16, UR14, 0x180, URZ ;  /* 0x000001800e107890 */ /* 0x000fe2000fffe03f */
[----:B------:R-:W-:Y:S01]  /*5f50*/  IMAD.MOV.U32 R230, RZ, RZ, R23 ;  /* 0x000000ffffe67224 */ /* 0x000fe200078e0017 */
[----:B------:R-:W-:Y:S01]  /*5f60*/  UIADD3 UR18, UR20, 0x180, URZ ;  /* 0x0000018014127890 */ /* 0x000fe2000fffe03f */
[----:B------:R-:W-:Y:S01]  /*5f70*/  IMAD.MOV.U32 R231, RZ, RZ, R22 ;  /* 0x000000ffffe77224 */ /* 0x000fe200078e0016 */
[----:B------:R-:W-:Y:S01]  /*5f80*/  UMOV UR17, 0x40000040 ;  /* 0x4000004000117882 */ /* 0x000fe20000000000 */
[----:B------:R-:W-:Y:S01]  /*5f90*/  IMAD.MOV.U32 R232, RZ, RZ, R21 ;  /* 0x000000ffffe87224 */ /* 0x000fe200078e0015 */
[----:B------:R-:W-:Y:S01]  /*5fa0*/  UMOV UR19, 0x40000040 ;  /* 0x4000004000137882 */ /* 0x000fe20000000000 */
[----:B------:R-:W-:Y:S01]  /*5fb0*/  IMAD.MOV.U32 R233, RZ, RZ, R20 ;  /* 0x000000ffffe97224 */ /* 0x000fe200078e0014 */
[----:B------:R1:W5:Y:S01]  /*5fc0*/  LDL.LU R3, [R1+0x170] ;  /* 0x0001700001037983 */ /* 0x0003620000300800 */
[----:B------:R-:W-:-:S02]  /*5fd0*/  IMAD.MOV.U32 R234, RZ, RZ, R19 ;  /* 0x000000ffffea7224 */ /* 0x000fc400078e0013 */
[----:B------:R-:W-:Y:S02]  /*5fe0*/  IMAD.MOV.U32 R235, RZ, RZ, R18 ;  /* 0x000000ffffeb7224 */ /* 0x000fe400078e0012 */
[----:B------:R-:W-:Y:S02]  /*5ff0*/  IMAD.MOV.U32 R237, RZ, RZ, R16 ;  /* 0x000000ffffed7224 */ /* 0x000fe400078e0010 */
[----:B------:R-:W-:Y:S02]  /*6000*/  IMAD.MOV.U32 R238, RZ, RZ, R15 ;  /* 0x000000ffffee7224 */ /* 0x000fe400078e000f */
[----:B------:R-:W-:Y:S02]  /*6010*/  IMAD.MOV.U32 R239, RZ, RZ, R14 ;  /* 0x000000ffffef7224 */ /* 0x000fe400078e000e */
[----:B------:R-:W-:Y:S01]  /*6020*/  IMAD.MOV.U32 R240, RZ, RZ, R13 ;  /* 0x000000fffff07224 */ /* 0x000fe200078e000d */
[----:B------:R-:W-:-:S05]  /*6030*/  WARPGROUP.DEPBAR.LE gsb0, 0x0 ;  /* 0x00008000000079c5 */ /* 0x000fca0000010000 */
        /* <DEDUP_REMOVED lines=35> */
[----:B--2---:R-:W2:Y:S04]  /*6270*/  LDL.LU.64 R214, [R1+0x168] ;  /* 0x0001680001d67983 */ /* 0x004ea80000300a00 */
        /* <DEDUP_REMOVED lines=20> */
[----:B------:R-:W-:-:S07]  /*63c0*/  WARPGROUP.ARRIVE ;  /* 0x00000000000079c5 */ /* 0x000fce0000000000 */
[----:B------:R-:W-:Y:S01]  /*63d0*/  HGMMA.64x128x16.F32 R88, gdesc[UR16].tnspA.tnspB, R88, gsb0 ;  /* 0x61e00000105879f0 */ /* 0x000fe20008000858 */
[----:B------:R-:W-:Y:S01]  /*63e0*/  UIADD3 UR16, UR14, 0x780, URZ ;  /* 0x000007800e107890 */ /* 0x000fe2000fffe03f */
[----:B------:R-:W-:Y:S01]  /*63f0*/  UMOV UR17, 0x40000040 ;  /* 0x4000004000117882 */ /* 0x000fe20000000000 */
[----:B------:R-:W-:Y:S02]  /*6400*/  WARPGROUP.DEPBAR.LE gsb0, 0x0 ;  /* 0x00008000000079c5 */ /* 0x000fe40000010000 */
[----:B------:R-:W-:-:S07]  /*6410*/  WARPGROUP.ARRIVE ;  /* 0x00000000000079c5 */ /* 0x000fce0000000000 */
[----:B------:R-:W-:Y:S03]  /*6420*/  HGMMA.64x128x16.F32 R24, gdesc[UR16].tnspA.tnspB, R24, gsb0 ;  /* 0x61e00000101879f0 */ /* 0x000fe60008000818 */
[----:B------:R-:W-:Y:S02]  /*6430*/  WARPGROUP.DEPBAR.LE gsb0, 0x0 ;  /* 0x00008000000079c5 */ /* 0x000fe40000010000 */
[----:B-1----:R-:W-:Y:S05]  /*6440*/  @!P1 BRA `(.L_x_16) ;  /* 0x0000000000049947 */ /* 0x002fea0003800000 */
[----:B------:R-:W-:Y:S01]  /*6450*/  BPT.TRAP 0x1 ;  /* 0x000000040000795c */ /* 0x000fe20000300000 */
.L_x_16:
[----:B------:R-:W-:Y:S02]  /*6460*/  UISETP.GT.U32.AND UP0, UPT, UR6, 0x1, UPT ;  /* 0x000000010600788c */ /* 0x000fe4000bf04070 */
[----:B------:R-:W-:-:S04]  /*6470*/  ULEA UR12, UR5, UR12, 0x3 ;  /* 0x0000000c050c7291 */ /* 0x000fc8000f8e183f */
[----:B------:R-:W-:Y:S01]  /*6480*/  UIADD3 UR12, UR12, 0x30020, URZ ;  /* 0x000300200c0c7890 */ /* 0x000fe2000fffe03f */
[----:B------:R-:W-:-:S03]  /*6490*/  PLOP3.LUT P0, PT, PT, PT, UP0, 0x80, 0x0 ;  /* 0x000000000000781c */ /* 0x000fc60003f0f008 */
[----:B------:R-:W-:-:S09]  /*64a0*/  UPRMT UR12, URZ, 0x654, UR12 ;  /* 0x000006543f0c7896 */ /* 0x000fd2000800000c */
[----:B------:R-:W-:Y:S01]  /*64b0*/  SYNCS.ARRIVE.TRANS64.RED.A1T0 RZ, [UR12], RZ ;  /* 0x000000ffffff79a7 */ /* 0x000fe2000810040c */
[----:B------:R-:W-:Y:S05]  /*64c0*/  @P0 BRA `(.L_x_17) ;  /* 0x0000000000040947 */ /* 0x000fea0003800000 */
[----:B------:R-:W-:Y:S01]  /*64d0*/  BPT.TRAP 0x1 ;  /* 0x000000040000795c */ /* 0x000fe20000300000 */
.L_x_17:
[----:B------:R-:W-:Y:S02]  /*64e0*/  UISETP.GT.AND UP2, UPT, UR11, 0x1, UPT ;  /* 0x000000010b00788c */ /* 0x000fe4000bf44270 */
[----:B------:R-:W-:Y:S02]  /*64f0*/  UIADD3 UR4, UR4, 0x1, URZ ;  /* 0x0000000104047890 */ /* 0x000fe4000fffe03f */
[----:B------:R-:W-:Y:S02]  /*6500*/  UIADD3 UR5, UR5, 0x1, URZ ;  /* 0x0000000105057890 */ /* 0x000fe4000fffe03f */
[----:B------:R-:W-:Y:S01]  /*6510*/  PLOP3.LUT P0, PT, PT, PT, UP2, 0x80, 0x0 ;  /* 0x000000000000781c */ /* 0x000fe20003f0f028 */
[----:B------:R-:W-:Y:S02]  /*6520*/  UISETP.NE.AND UP0, UPT, UR4, 0x4, UPT ;  /* 0x000000040400788c */ /* 0x000fe4000bf05270 */
[----:B------:R-:W-:Y:S02]  /*6530*/  UISETP.NE.AND UP1, UPT, UR5, 0x4, UPT ;  /* 0x000000040500788c */ /* 0x000fe4000bf25270 */
[----:B------:R-:W-:-:S02]  /*6540*/  USEL UR12, URZ, 0x1, UP0 ;  /* 0x000000013f0c7887 */ /* 0x000fc40008000000 */
[----:B------:R-:W-:Y:S02]  /*6550*/  USEL UR4, UR4, URZ, UP0 ;  /* 0x0000003f04047287 */ /* 0x000fe40008000000 */
[----:B------:R-:W-:Y:S02]  /*6560*/  UIADD3 UR11, UR11, -0x1, URZ ;  /* 0xffffffff0b0b7890 */ /* 0x000fe4000fffe03f */
[----:B------:R-:W-:Y:S01]  /*6570*/  USEL UR5, UR5, URZ, UP1 ;  /* 0x0000003f05057287 */ /* 0x000fe20008800000 */
[----:B-----5:R-:W-:Y:S01]  /*6580*/  LOP3.LUT R3, R3, UR12, RZ, 0x3c, !PT ;  /* 0x0000000c03037c12 */ /* 0x020fe2000f8e3cff */
[----:B------:R-:W-:Y:S01]  /*6590*/  UPLOP3.LUT UP0, UPT, UPT, UPT, UPT, 0x80, 0x0 ;  /* 0x000000000000789c */ /* 0x000fe20003f0f070 */
[----:B------:R-:W-:Y:S10]  /*65a0*/  @P0 BRA `(.L_x_18) ;  /* 0xffffffd400800947 */ /* 0x000ff4000383ffff */
.L_x_13:
[----:B------:R-:W1:Y:S02]  /*65b0*/  LDC R0, c[0x0][0x294] ;  /* 0x0000a500ff007b82 */ /* 0x000e640000000800 */
[----:B-1----:R-:W-:-:S13]  /*65c0*/  ISETP.GE.AND P0, PT, R0, 0x1, PT ;  /* 0x000000010000780c */ /* 0x002fda0003f06270 */
[----:B------:R-:W-:Y:S05]  /*65d0*/  @!P0 BRA `(.L_x_19) ;  /* 0x0000000000448947 */ /* 0x000fea0003800000 */
[----:B------:R-:W-:-:S04]  /*65e0*/  ULOP3.LUT UR4, UR6, 0x1, URZ, 0xfc, !UPT ;  /* 0x0000000106047892 */ /* 0x000fc8000f8efc3f */
[----:B------:R-:W-:-:S06]  /*65f0*/  UISETP.NE.AND UP0, UPT, UR4, 0x3, UPT ;  /* 0x000000030400788c */ /* 0x000fcc000bf05270 */
[----:B------:R-:W-:-:S13]  /*6600*/  PLOP3.LUT P0, PT, PT, PT, UP0, 0x80, 0x0 ;  /* 0x000000000000781c */ /* 0x000fda0003f0f008 */
[----:B------:R-:W-:Y:S05]  /*6610*/  @!P0 BRA `(.L_x_20) ;  /* 0x0000000000048947 */ /* 0x000fea0003800000 */
[----:B------:R-:W-:Y:S01]  /*6620*/  BPT.TRAP 0x1 ;  /* 0x000000040000795c */ /* 0x000fe20000300000 */
.L_x_20:
[----:B------:R-:W1:Y:S01]  /*6630*/  S2UR UR10, SR_CgaCtaId ;  /* 0x00000000000a79c3 */ /* 0x000e620000008800 */
[----:B------:R-:W-:Y:S01]  /*6640*/  USHF.L.U32 UR4, UR9, 0x3, URZ ;  /* 0x0000000309047899 */ /* 0x000fe2000800063f */
[----:B------:R-:W-:Y:S01]  /*6650*/  UMOV UR5, 0x400 ;  /* 0x0000040000057882 */ /* 0x000fe20000000000 */
[----:B------:R-:W-:Y:S02]  /*6660*/  UISETP.GT.U32.AND UP0, UPT, UR6, 0x1, UPT ;  /* 0x000000010600788c */ /* 0x000fe4000bf04070 */
[----:B------:R-:W-:-:S04]  /*6670*/  ULOP3.LUT UR4, UR4, 0x18, URZ, 0xc0, !UPT ;  /* 0x0000001804047892 */ /* 0x000fc8000f8ec03f */
[----:B------:R-:W-:Y:S01]  /*6680*/  PLOP3.LUT P0, PT, PT, PT, UP0, 0x80, 0x0 ;  /* 0x000000000000781c */ /* 0x000fe20003f0f008 */
[----:B-1----:R-:W-:-:S04]  /*6690*/  ULEA UR5, UR10, UR5, 0x18 ;  /* 0x000000050a057291 */ /* 0x002fc8000f8ec03f */
[----:B------:R-:W-:-:S04]  /*66a0*/  UIADD3 UR4, UR5, 0x30020, UR4 ;  /* 0x0003002005047890 */ /* 0x000fc8000fffe004 */
[----:B------:R-:W-:-:S09]  /*66b0*/  UPRMT UR4, URZ, 0x654, UR4 ;  /* 0x000006543f047896 */ /* 0x000fd20008000004 */
[----:B------:R-:W-:Y:S01]  /*66c0*/  SYNCS.ARRIVE.TRANS64.RED.A1T0 RZ, [UR4], RZ ;  /* 0x000000ffffff79a7 */ /* 0x000fe20008100404 */
[----:B------:R-:W-:Y:S05]  /*66d0*/  @P0 BRA `(.L_x_19) ;  /* 0x0000000000040947 */ /* 0x000fea0003800000 */
[----:B------:R-:W-:Y:S01]  /*66e0*/  BPT.TRAP 0x1 ;  /* 0x000000040000795c */ /* 0x000fe20000300000 */
.L_x_19:
[----:B------:R-:W1:Y:S01]  /*66f0*/  S2R R2, SR_TID.X ;  /* 0x0000000000027919 */ /* 0x000e620000002100 */
[----:B------:R-:W-:Y:S01]  /*6700*/  ULDC.64 UR10, c[0x0][0x280] ;  /* 0x0000a000000a7ab9 */ /* 0x000fe20000000a00 */
[----:B------:R-:W-:Y:S01]  /*6710*/  ULDC.64 UR16, c[0x0][0x658] ;  /* 0x0001960000107ab9 */ /* 0x000fe20000000a00 */
[----:B------:R-:W-:Y:S01]  /*6720*/  USHF.L.U32 UR19, UR15, 0x7, URZ ;  /* 0x000000070f137899 */ /* 0x000fe2000800063f */
[----:B------:R-:W2:Y:S01]  /*6730*/  S2R R6, SR_CTAID.X ;  /* 0x0000000000067919 */ /* 0x000ea20000002500 */
[----:B------:R-:W-:Y:S02]  /*6740*/  USHF.R.S32.HI UR12, URZ, 0x1f, UR23 ;  /* 0x0000001f3f0c7899 */ /* 0x000fe40008011417 */
[----:B------:R-:W-:Y:S01]  /*6750*/  USHF.R.S32.HI UR18, URZ, 0x1f, UR19 ;  /* 0x0000001f3f127899 */ /* 0x000fe20008011413 */
[----:B------:R-:W-:Y:S01]  /*6760*/  ULDC.64 UR4, c[0x0][0x660] ;  /* 0x0001980000047ab9 */ /* 0x000fe20000000a00 */
[----:B------:R-:W-:Y:S01]  /*6770*/  USHF.R.S32.HI UR14, URZ, 0x1f, UR7 ;  /* 0x0000001f3f0e7899 */ /* 0x000fe20008011407 */
[----:B-1----:R-:W-:-:S04]  /*6780*/  SHF.R.S32.HI R0, RZ, 0x1f, R2 ;  /* 0x0000001fff007819 */ /* 0x002fc80000011402 */
[----:B------:R-:W-:-:S04]  /*6790*/  LEA.HI R0, R0, R2, RZ, 0x7 ;  /* 0x0000000200007211 */ /* 0x000fc800078f38ff */
[----:B------:R-:W-:-:S05]  /*67a0*/  LOP3.LUT R0, R0, 0xffffff80, RZ, 0xc0, !PT ;  /* 0xffffff8000007812 */ /* 0x000fca00078ec0ff */
[----:B------:R-:W-:-:S05]  /*67b0*/  IMAD.IADD R0, R2, 0x1, -R0 ;  /* 0x0000000102007824 */ /* 0x000fca00078e0a00 */
[----:B------:R-:W-:-:S04]  /*67c0*/  SHF.R.S32.HI R5, RZ, 0x1f, R0 ;  /* 0x0000001fff057819 */ /* 0x000fc80000011400 */
[----:B------:R-:W-:-:S04]  /*67d0*/  LEA.HI R3, R5, R0, RZ, 0x2 ;  /* 0x0000000005037211 */ /* 0x000fc800078f10ff */
[--C-:B------:R-:W-:Y:S02]  /*67e0*/  SHF.R.S32.HI R2, RZ, 0x2, R3.reuse ;  /* 0x00000002ff027819 */ /* 0x100fe40000011403 */
[----:B------:R-:W-:-:S04]  /*67f0*/  SHF.R.S32.HI R4, RZ, 0x1f, R3 ;  /* 0x0000001fff047819 */ /* 0x000fc80000011403 */
[----:B------:R-:W-:-:S04]  /*6800*/  LEA.HI R4, R4, R2, RZ, 0x3 ;  /* 0x0000000204047211 */ /* 0x000fc800078f18ff */
[----:B------:R-:W-:-:S05]  /*6810*/  LOP3.LUT R4, R4, 0xfffffff8, RZ, 0xc0, !PT ;  /* 0xfffffff804047812 */ /* 0x000fca00078ec0ff */
[----:B------:R-:W-:Y:S01]  /*6820*/  IMAD.IADD R2, R2, 0x1, -R4 ;  /* 0x0000000102027824 */ /* 0x000fe200078e0a04 */
[----:B------:R-:W-:Y:S02]  /*6830*/  LOP3.LUT R4, R3, 0xfffffffc, RZ, 0xc0, !PT ;  /* 0xfffffffc03047812 */ /* 0x000fe400078ec0ff */
[----:B------:R-:W-:Y:S01]  /*6840*/  LEA.HI R3, R5, R0, RZ, 0x5 ;  /* 0x0000000005037211 */ /* 0x000fe200078f28ff */
[----:B--2---:R-:W-:Y:S02]  /*6850*/  IMAD.SHL.U32 R5, R6, 0x100, RZ ;  /* 0x0000010006057824 */ /* 0x004fe400078e00ff */
[----:B------:R-:W-:Y:S01]  /*6860*/  IMAD.IADD R4, R0, 0x1, -R4 ;  /* 0x0000000100047824 */ /* 0x000fe200078e0a04 */
[----:B------:R-:W-:Y:S02]  /*6870*/  SHF.R.S32.HI R0, RZ, 0x5, R3 ;  /* 0x00000005ff007819 */ /* 0x000fe40000011403 */
[--C-:B------:R-:W-:Y:S01]  /*6880*/  SHF.R.S32.HI R3, RZ, 0x1f, R2.reuse ;  /* 0x0000001fff037819 */ /* 0x100fe20000011402 */
[----:B------:R-:W-:Y:S01]  /*6890*/  IMAD.SHL.U32 R12, R4, 0x2, RZ ;  /* 0x00000002040c7824 */ /* 0x000fe200078e00ff */
[----:B------:R-:W-:Y:S01]  /*68a0*/  ISETP.GE.AND P0, PT, R5, UR10, PT ;  /* 0x0000000a05007c0c */ /* 0x000fe2000bf06270 */
[----:B------:R-:W-:-:S03]  /*68b0*/  IMAD.WIDE R14, R0, 0x10, R2 ;  /* 0x00000010000e7825 */ /* 0x000fc600078e0202 */
[----:B------:R-:W-:Y:S01]  /*68c0*/  SHF.R.S32.HI R13, RZ, 0x1f, R12 ;  /* 0x0000001fff0d7819 */ /* 0x000fe2000001140c */
[----:B------:R-:W-:Y:S02]  /*68d0*/  IMAD R0, R0, -0x10, -R5 ;  /* 0xfffffff000007824 */ /* 0x000fe400078e0a05 */
[----:B------:R-:W-:-:S03]  /*68e0*/  IMAD.WIDE R14, R6, 0x100, R14 ;  /* 0x00000100060e7825 */ /* 0x000fc600078e020e */
[----:B------:R-:W-:Y:S01]  /*68f0*/  IADD3 R0, R0, UR10, -R2 ;  /* 0x0000000a00007c10 */ /* 0x000fe2000fffe802 */
[----:B------:R-:W-:Y:S02]  /*6900*/  IMAD R5, R15, UR16, RZ ;  /* 0x000000100f057c24 */ /* 0x000fe4000f8e02ff */
[----:B------:R-:W-:-:S04]  /*6910*/  IMAD.WIDE.U32 R2, R14, UR16, R12 ;  /* 0x000000100e027c25 */ /* 0x000fc8000f8e000c */
[----:B------:R-:W-:Y:S01]  /*6920*/  IMAD R5, R14, UR17, R5 ;  /* 0x000000110e057c24 */ /* 0x000fe2000f8e0205 */
[----:B------:R-:W-:-:S04]  /*6930*/  IADD3 R2, P1, R2, UR19, RZ ;  /* 0x0000001302027c10 */ /* 0x000fc8000ff3e0ff */
[----:B------:R-:W-:Y:S01]  /*6940*/  IADD3.X R3, R3, UR18, R5, P1, !PT ;  /* 0x0000001203037c10 */ /* 0x000fe20008ffe405 */
[----:B------:R-:W-:Y:S01]  /*6950*/  IMAD.U32 R5, RZ, RZ, UR4 ;  /* 0x00000004ff057e24 */ /* 0x000fe2000f8e00ff */
[----:B------:R-:W-:-:S03]  /*6960*/  UIMAD UR4, UR12, UR4, URZ ;  /* 0x000000040c0472a4 */ /* 0x000fc6000f8e023f */
[----:B------:R-:W-:Y:S01]  /*6970*/  IMAD.WIDE.U32 R2, R5, UR23, R2 ;  /* 0x0000001705027c25 */ /* 0x000fe2000f8e0002 */
[----:B------:R-:W-:-:S06]  /*6980*/  UIMAD UR4, UR23, UR5, UR4 ;  /* 0x00000005170472a4 */ /* 0x000fcc000f8e0204 */
[----:B------:R-:W-:Y:S01]  /*6990*/  VIADD R3, R3, UR4 ;  /* 0x0000000403037c36 */ /* 0x000fe20008000000 */
[----:B------:R-:W-:Y:S02]  /*69a0*/  ULDC.64 UR4, c[0x0][0x670] ;  /* 0x00019c0000047ab9 */ /* 0x000fe40000000a00 */
[----:B------:R-:W-:Y:S01]  /*69b0*/  IMAD.U32 R5, RZ, RZ, UR4 ;  /* 0x00000004ff057e24 */ /* 0x000fe2000f8e00ff */
[----:B------:R-:W-:-:S03]  /*69c0*/  UIMAD UR4, UR14, UR4, URZ ;  /* 0x000000040e0472a4 */ /* 0x000fc6000f8e023f */
[----:B------:R-:W-:Y:S01]  /*69d0*/  IMAD.WIDE.U32 R2, R5, UR7, R2 ;  /* 0x0000000705027c25 */ /* 0x000fe2000f8e0002 */
[----:B------:R-:W-:-:S03]  /*69e0*/  UIMAD UR4, UR7, UR5, UR4 ;  /* 0x00000005070472a4 */ /* 0x000fc6000f8e0204 */
[----:B------:R-:W-:-:S03]  /*69f0*/  IMAD.MOV.U32 R6, RZ, RZ, R2 ;  /* 0x000000ffff067224 */ /* 0x000fc600078e0002 */
[----:B------:R-:W-:Y:S01]  /*6a00*/  VIADD R7, R3, UR4 ;  /* 0x0000000403077c36 */ /* 0x000fe20008000000 */
[----:B------:R-:W-:Y:S02]  /*6a10*/  ULDC.64 UR4, c[0x0][0x668] ;  /* 0x00019a0000047ab9 */ /* 0x000fe40000000a00 */
[----:B------:R-:W-:-:S04]  /*6a20*/  IMAD.U32 R2, RZ, RZ, UR4 ;  /* 0x00000004ff027e24 */ /* 0x000fc8000f8e00ff */
[----:B------:R-:W-:Y:S01]  /*6a30*/  IMAD.WIDE.U32 R6, R2, UR24, R6 ;  /* 0x0000001802067c25 */ /* 0x000fe2000f8e0006 */
[----:B------:R-:W-:Y:S06]  /*6a40*/  @P0 EXIT ;  /* 0x000000000000094d */ /* 0x000fec0003800000 */
[----:B------:R-:W-:Y:S02]  /*6a50*/  ULDC UR6, c[0x0][0x288] ;  /* 0x0000a20000067ab9 */ /* 0x000fe40000000800 */
[----:B------:R-:W-:-:S04]  /*6a60*/  UISETP.GE.AND UP0, UPT, UR23, UR6, UPT ;  /* 0x000000061700728c */ /* 0x000fc8000bf06270 */
[----:B------:R-:W-:-:S06]  /*6a70*/  UISETP.GE.OR UP0, UPT, UR19, UR11, UP0 ;  /* 0x0000000b1300728c */ /* 0x000fcc0008706670 */
[----:B------:R-:W-:-:S13]  /*6a80*/  PLOP3.LUT P0, PT, PT, PT, UP0, 0x80, 0x0 ;  /* 0x000000000000781c */ /* 0x000fda0003f0f008 */
[----:B------:R-:W-:Y:S05]  /*6a90*/  @P0 EXIT ;  /* 0x000000000000094d */ /* 0x000fea0003800000 */
[----:B------:R-:W-:Y:S02]  /*6aa0*/  ULDC UR6, c[0x0][0x28c] ;  /* 0x0000a30000067ab9 */ /* 0x000fe40000000800 */
[----:B------:R-:W-:-:S03]  /*6ab0*/  UISETP.GE.AND UP0, UPT, UR24, UR6, UPT ;  /* 0x000000061800728c */ /* 0x000fc6000bf06270 */
[----:B------:R-:W-:Y:S02]  /*6ac0*/  ULDC UR6, c[0x0][0x290] ;  /* 0x0000a40000067ab9 */ /* 0x000fe40000000800 */
[----:B------:R-:W-:Y:S02]  /*6ad0*/  UISETP.GE.OR UP0, UPT, UR7, UR6, UP0 ;  /* 0x000000060700728c */ /* 0x000fe40008706670 */
[----:B------:R-:W-:-:S04]  /*6ae0*/  USHF.R.S32.HI UR6, URZ, 0x1f, UR24 ;  /* 0x0000001f3f067899 */ /* 0x000fc80008011418 */
[----:B------:R-:W-:-:S13]  /*6af0*/  PLOP3.LUT P0, PT, PT, PT, UP0, 0x80, 0x0 ;  /* 0x000000000000781c */ /* 0x000fda0003f0f008 */
[----:B------:R-:W-:Y:S05]  /*6b00*/  @P0 EXIT ;  /* 0x000000000000094d */ /* 0x000fea0003800000 */
[----:B------:R-:W-:Y:S01]  /*6b10*/  IMAD.MOV.U32 R3, RZ, RZ, -0x2 ;  /* 0xfffffffeff037424 */ /* 0x000fe200078e00ff */
[----:B------:R-:W-:Y:S01]  /*6b20*/  FSETP.NEU.AND P1, PT, RZ, UR8, PT ;  /* 0x00000008ff007c0b */ /* 0x000fe2000bf2d000 */
[----:B------:R-:W-:Y:S02]  /*6b30*/  UIMAD UR4, UR6, UR4, URZ ;  /* 0x00000004060472a4 */ /* 0x000fe4000f8e023f */
[----:B------:R-:W-:Y:S01]  /*6b40*/  IMAD R3, R4, R3, UR11 ;  /* 0x0000000b04037e24 */ /* 0x000fe2000f8e0203 */
[----:B------:R-:W-:Y:S01]  /*6b50*/  ULDC.64 UR10, c[0x0][0x640] ;  /* 0x00019000000a7ab9 */ /* 0x000fe20000000a00 */
[----:B------:R-:W-:Y:S02]  /*6b60*/  UIMAD UR5, UR24, UR5, UR4 ;  /* 0x00000005180572a4 */ /* 0x000fe4000f8e0204 */
[----:B------:R-:W-:Y:S01]  /*6b70*/  VIADD R3, R3, -UR19 ;  /* 0x8000001303037c36 */ /* 0x000fe20008000000 */
[----:B------:R-:W-:-:S03]  /*6b80*/  UIMAD UR4, UR6, UR10, URZ ;  /* 0x0000000a060472a4 */ /* 0x000fc6000f8e023f */
[----:B------:R-:W-:Y:S01]  /*6b90*/  VIADD R2, R7, UR5 ;  /* 0x0000000507027c36 */ /* 0x000fe20008000000 */
[----:B------:R-:W-:Y:S01]  /*6ba0*/  ISETP.GT.AND P5, PT, R3, RZ, PT ;  /* 0x000000ff0300720c */ /* 0x000fe20003fa4270 */
[----:B------:R-:W-:-:S03]  /*6bb0*/  UIMAD UR4, UR24, UR11, UR4 ;  /* 0x0000000b180472a4 */ /* 0x000fc6000f8e0204 */
[----:B------:R-:W-:Y:S01]  /*6bc0*/  ISETP.GT.AND P0, PT, R0, RZ, P5 ;  /* 0x000000ff0000720c */ /* 0x000fe20002f04270 */
[----:B------:R-:W-:-:S12]  /*6bd0*/  @!P1 BRA `(.L_x_21) ;  /* 0x000000d0001c9947 */ /* 0x000fd80003800000 */
[----:B------:R-:W-:Y:S01]  /*6be0*/  ULDC.64 UR20, c[0x0][0x650] ;  /* 0x0001940000147ab9 */ /* 0x000fe20000000a00 */
[----:B------:R-:W-:Y:S01]  /*6bf0*/  ULDC.64 UR28, c[0x0][0x648] ;  /* 0x00019200001c7ab9 */ /* 0x000fe20000000a00 */
[C---:B------:R-:W-:Y:S01]  /*6c00*/  LEA R4, P1, R6.reuse, UR20, 0x1 ;  /* 0x0000001406047c11 */ /* 0x040fe2000f8208ff */
[----:B------:R-:W-:Y:S01]  /*6c10*/  ULDC.64 UR30, c[0x0][0x630] ;  /* 0x00018c00001e7ab9 */ /* 0x000fe20000000a00 */
[----:B------:R-:W-:Y:S01]  /*6c20*/  ULDC.64 UR32, c[0x0][0x628] ;  /* 0x00018a0000207ab9 */ /* 0x000fe20000000a00 */
[----:B------:R-:W2:Y:S01]  /*6c30*/  LDL.LU R10, [R1] ;  /* 0x00000000010a7983 */ /* 0x000ea20000300800 */
[----:B------:R-:W-:Y:S01]  /*6c40*/  LEA.HI.X R5, R6, UR21, R2, 0x1, P1 ;  /* 0x0000001506057c11 */ /* 0x000fe200088f0c02 */
[----:B------:R-:W-:Y:S01]  /*6c50*/  ULDC.64 UR20, c[0x0][0x638] ;  /* 0x00018e0000147ab9 */ /* 0x000fe20000000a00 */
[----:B------:R-:W-:Y:S01]  /*6c60*/  IADD3 R6, P1, R12, UR19, RZ ;  /* 0x000000130c067c10 */ /* 0x000fe2000ff3e0ff */
[----:B------:R-:W-:Y:S02]  /*6c70*/  UIMAD UR5, UR12, UR20, URZ ;  /* 0x000000140c0572a4 */ /* 0x000fe4000f8e023f */
[----:B------:R-:W-:Y:S01]  /*6c80*/  IMAD.U32 R21, RZ, RZ, UR20 ;  /* 0x00000014ff157e24 */ /* 0x000fe2000f8e00ff */
[----:B------:R-:W-:Y:S01]  /*6c90*/  IADD3.X R7, R13, UR18, RZ, P1, !PT ;  /* 0x000000120d077c10 */ /* 0x000fe20008ffe4ff */
[----:B------:R-:W-:Y:S01]  /*6ca0*/  UIMAD UR6, UR23, UR21, UR5 ;  /* 0x00000015170672a4 */ /* 0x000fe2000f8e0205 */
[----:B------:R-:W-:Y:S01]  /*6cb0*/  IMAD.U32 R20, RZ, RZ, UR28 ;  /* 0x0000001cff147e24 */ /* 0x000fe2000f8e00ff */
[----:B------:R-:W-:Y:S01]  /*6cc0*/  UIMAD UR5, UR14, UR28, URZ ;  /* 0x0000001c0e0572a4 */ /* 0x000fe2000f8e023f */
[----:B------:R-:W-:-:S02]  /*6cd0*/  IMAD R23, R15, UR30, RZ ;  /* 0x0000001e0f177c24 */ /* 0x000fc4000f8e02ff */
[----:B------:R-:W-:Y:S01]  /*6ce0*/  IMAD.WIDE.U32 R6, R21, UR23, R6 ;  /* 0x0000001715067c25 */ /* 0x000fe2000f8e0006 */
[----:B------:R-:W-:-:S03]  /*6cf0*/  UIMAD UR9, UR7, UR29, UR5 ;  /* 0x0000001d070972a4 */ /* 0x000fc6000f8e0205 */
[----:B------:R-:W-:Y:S02]  /*6d00*/  VIADD R7, R7, UR6 ;  /* 0x0000000607077c36 */ /* 0x000fe40008000000 */
[----:B------:R-:W-:Y:S02]  /*6d10*/  IMAD R23, R14, UR31, R23 ;  /* 0x0000001f0e177c24 */ /* 0x000fe4000f8e0217 */
[----:B------:R-:W-:-:S04]  /*6d20*/  IMAD.WIDE.U32 R6, R20, UR7, R6 ;  /* 0x0000000714067c25 */ /* 0x000fc8000f8e0006 */
[----:B------:R-:W-:Y:S02]  /*6d30*/  VIADD R19, R7, UR9 ;  /* 0x0000000907137c36 */ /* 0x000fe40008000000 */
[----:B------:R-:W-:Y:S02]  /*6d40*/  IMAD.U32 R7, RZ, RZ, UR10 ;  /* 0x0000000aff077e24 */ /* 0x000fe4000f8e00ff */
[----:B------:R-:W-:-:S04]  /*6d50*/  IMAD.MOV.U32 R18, RZ, RZ, R6 ;  /* 0x000000ffff127224 */ /* 0x000fc800078e0006 */
[----:B------:R-:W-:-:S04]  /*6d60*/  IMAD.WIDE.U32 R18, R7, UR24, R18 ;  /* 0x0000001807127c25 */ /* 0x000fc8000f8e0012 */
[----:B------:R-:W-:Y:S02]  /*6d70*/  VIADD R17, R19, UR4 ;  /* 0x0000000413117c36 */ /* 0x000fe40008000000 */
[----:B------:R-:W-:-:S04]  /*6d80*/  IMAD.MOV.U32 R16, RZ, RZ, R18 ;  /* 0x000000ffff107224 */ /* 0x000fc800078e0012 */
[----:B------:R-:W-:-:S04]  /*6d90*/  IMAD.WIDE.U32 R6, R14, UR30, R16 ;  /* 0x0000001e0e067c25 */ /* 0x000fc8000f8e0010 */
[----:B------:R-:W-:Y:S01]  /*6da0*/  IMAD.IADD R7, R7, 0x1, R23 ;  /* 0x0000000107077824 */ /* 0x000fe200078e0217 */
[----:B------:R-:W-:-:S04]  /*6db0*/  LEA R8, P1, R6, UR32, 0x1 ;  /* 0x0000002006087c11 */ /* 0x000fc8000f8208ff */
[----:B------:R-:W-:-:S05]  /*6dc0*/  LEA.HI.X R9, R6, UR33, R7, 0x1, P1 ;  /* 0x0000002106097c11 */ /* 0x000fca00088f0c07 */
[----:B------:R-:W3:Y:S01]  /*6dd0*/  @P0 LDG.E.LTC128B.U16 R22, desc[UR26][R8.64] ;  /* 0x0000001a08160981 */ /* 0x000ee2000c1e1520 */
[----:B------:R-:W-:Y:S01]  /*6de0*/  UIMAD.WIDE.U32 UR24, UR24, UR10, URZ ;  /* 0x0000000a181872a5 */ /* 0x000fe2000f8e003f */
[----:B------:R-:W-:Y:S01]  /*6df0*/  IMAD.U32 R226, RZ, RZ, UR30 ;  /* 0x0000001effe27e24 */ /* 0x000fe2000f8e00ff */
[----:B------:R-:W-:Y:S01]  /*6e00*/  ISETP.GT.AND P3, PT, R3, 0x1, PT ;  /* 0x000000010300780c */ /* 0x000fe20003f64270 */
[----:B------:R-:W-:Y:S01]  /*6e10*/  BSSY B0, `(.L_x_22) ;  /* 0x0000017000007945 */ /* 0x000fe20003800000 */
[----:B------:R-:W-:Y:S01]  /*6e20*/  UIADD3 UR5, UR25, UR4, URZ ;  /* 0x0000000419057290 */ /* 0x000fe2000fffe03f */
[----:B------:R-:W-:Y:S02]  /*6e30*/  LOP3.LUT R2, R2, 0xfffffffd, RZ, 0xc0, !PT ;  /* 0xfffffffd02027812 */ /* 0x000fe400078ec0ff */
[----:B------:R-:W-:-:S08]  /*6e40*/  UMOV UR4, UR24 ;  /* 0x0000001800047c82 */ /* 0x000fd00008000000 */
[----:B------:R-:W-:Y:S01]  /*6e50*/  @P3 LOP3.LUT R2, R2, 0x2, RZ, 0xfc, !PT ;  /* 0x0000000202023812 */ /* 0x000fe200078efcff */
[----:B---3--:R-:W-:-:S05]  /*6e60*/  HADD2.F32 R6, -RZ, R22.H0_H0 ;  /* 0x20000016ff067230 */ /* 0x008fca0000004100 */
[----:B------:R-:W-:-:S04]  /*6e70*/  FMUL R6, R6, UR8 ;  /* 0x0000000806067c20 */ /* 0x000fc80008400000 */
[----:B--2---:R-:W-:-:S05]  /*6e80*/  FFMA R6, R10, UR13, R6 ;  /* 0x0000000d0a067c23 */ /* 0x004fca0008000006 */
[----:B------:R-:W-:-:S05]  /*6e90*/  F2FP.F16.F32.PACK_AB R6, RZ, R6 ;  /* 0x00000006ff06723e */ /* 0x000fca00000000ff */
[----:B------:R1:W-:Y:S02]  /*6ea0*/  @P0 STG.E.U16 desc[UR26][R4.64], R6 ;  /* 0x0000000604000986 */ /* 0x0003e4000c10151a */
[----:B-1----:R-:W-:-:S04]  /*6eb0*/  IMAD.WIDE.U32 R6, R14, R226, UR4 ;  /* 0x000000040e067e25 */ /* 0x002fc8000f8e00e2 */
[----:B------:R-:W-:Y:S02]  /*6ec0*/  IMAD.IADD R7, R23, 0x1, R7 ;  /* 0x0000000117077824 */ /* 0x000fe400078e0207 */
[----:B------:R-:W-:-:S05]  /*6ed0*/  IMAD.WIDE.U32 R6, R20, UR7, R6 ;  /* 0x0000000714067c25 */ /* 0x000fca000f8e0006 */
[----:B------:R-:W-:-:S03]  /*6ee0*/  IADD3 R7, R7, UR9, RZ ;  /* 0x0000000907077c10 */ /* 0x000fc6000fffe0ff */
[----:B------:R-:W-:-:S04]  /*6ef0*/  IMAD.WIDE.U32 R6, R21, UR23, R6 ;  /* 0x0000001715067c25 */ /* 0x000fc8000f8e0006 */
[----:B------:R-:W-:Y:S01]  /*6f00*/  VIADD R7, R7, UR6 ;  /* 0x0000000607077c36 */ /* 0x000fe20008000000 */
[----:B------:R-:W-:-:S04]  /*6f10*/  IADD3 R6, P0, P1, R6, UR19, R12 ;  /* 0x0000001306067c10 */ /* 0x000fc8000f91e00c */
[----:B------:R-:W-:Y:S02]  /*6f20*/  IADD3.X R7, R7, UR18, R13, P0, P1 ;  /* 0x0000001207077c10 */ /* 0x000fe400087e240d */
[----:B------:R-:W-:Y:S02]  /*6f30*/  ISETP.GT.AND P1, PT, R0, RZ, P3 ;  /* 0x000000ff0000720c */ /* 0x000fe40001f24270 */
[----:B------:R-:W-:-:S04]  /*6f40*/  LEA R10, P0, R6, UR32, 0x1 ;  /* 0x00000020060a7c11 */ /* 0x000fc8000f8008ff */
[----:B------:R-:W-:-:S07]  /*6f50*/  LEA.HI.X R11, R6, UR33, R7, 0x1, P0 ;  /* 0x00000021060b7c11 */ /* 0x000fce00080f0c07 */
[----:B------:R-:W-:Y:S05]  /*6f60*/  @!P1 BRA `(.L_x_23) ;  /* 0x0000000000049947 */ /* 0x000fea0003800000 */
[----:B------:R1:W5:Y:S02]  /*6f70*/  LDG.E.LTC128B.U16 R22, desc[UR26][R10.64+0x2] ;  /* 0x0000021a0a167981 */ /* 0x000364000c1e1520 */
.L_x_23:
[----:B------:R-:W-:Y:S05]  /*6f80*/  BSYNC B0 ;  /* 0x0000000000007941 */ /* 0x000fea0003800000 */
.L_x_22:
[----:B------:R-:W2:Y:S01]  /*6f90*/  LDL.LU R7, [R1+0x4] ;  /* 0x0000040001077983 */ /* 0x000ea20000300800 */
[----:B-----5:R-:W-:Y:S01]  /*6fa0*/  HADD2.F32 R6, -RZ, R22.H0_H0 ;  /* 0x20000016ff067230 */ /* 0x020fe20000004100 */
[----:B------:R-:W-:Y:S02]  /*6fb0*/  USHF.L.U64.HI UR29, UR30, 0x3, UR31 ;  /* 0x000000031e1d7899 */ /* 0x000fe4000801021f */
[----:B------:R-:W-:Y:S01]  /*6fc0*/  USHF.L.U32 UR28, UR30, 0x3, URZ ;  /* 0x000000031e1c7899 */ /* 0x000fe2000800063f */
[----:B------:R-:W-:Y:S01]  /*6fd0*/  ISETP.GT.AND P2, PT, R0, 0x8, P5 ;  /* 0x000000080000780c */ /* 0x000fe20002f44270 */
[----:B------:R-:W-:Y:S01]  /*6fe0*/  FMUL R6, R6, UR8 ;  /* 0x0000000806067c20 */ /* 0x000fe20008400000 */
[----:B------:R-:W3:Y:S03]  /*6ff0*/  LDL.LU R216, [R1+0x8] ;  /* 0x0000080001d87983 */ /* 0x000ee60000300800 */
[----:B--2---:R-:W-:-:S05]  /*7000*/  FFMA R6, R7, UR13, R6 ;  /* 0x0000000d07067c23 */ /* 0x004fca0008000006 */
[----:B------:R-:W-:-:S05]  /*7010*/  F2FP.F16.F32.PACK_AB R6, RZ, R6 ;  /* 0x00000006ff06723e */ /* 0x000fca00000000ff */
[----:B------:R2:W-:Y:S02]  /*7020*/  @P1 STG.E.U16 desc[UR26][R4.64+0x2], R6 ;  /* 0x0000020604001986 */ /* 0x0005e4000c10151a */
[----:B--2---:R-:W-:-:S04]  /*7030*/  IMAD.WIDE.U32 R6, R14, R226, UR28 ;  /* 0x0000001c0e067e25 */ /* 0x004fc8000f8e00e2 */
[----:B------:R-:W-:Y:S01]  /*7040*/  IMAD.IADD R23, R23, 0x1, R7 ;  /* 0x0000000117177824 */ /* 0x000fe200078e0207 */
[----:B------:R-:W-:Y:S02]  /*7050*/  IADD3 R7, P0, R18, R6, RZ ;  /* 0x0000000612077210 */ /* 0x000fe40007f1e0ff */
[----:B------:R-:W-:-:S03]  /*7060*/  IADD3 R8, P1, R6, UR24, RZ ;  /* 0x0000001806087c10 */ /* 0x000fc6000ff3e0ff */
[----:B------:R-:W-:Y:S01]  /*7070*/  IMAD.X R9, R23, 0x1, R17, P0 ;  /* 0x0000000117097824 */ /* 0x000fe200000e0611 */
[----:B------:R-:W-:-:S04]  /*7080*/  LEA R6, P0, R7, UR32, 0x1 ;  /* 0x0000002007067c11 */ /* 0x000fc8000f8008ff */
[----:B------:R-:W-:-:S05]  /*7090*/  LEA.HI.X R7, R7, UR33, R9, 0x1, P0 ;  /* 0x0000002107077c11 */ /* 0x000fca00080f0c09 */
[----:B------:R2:W4:Y:S01]  /*70a0*/  @P2 LDG.E.LTC128B.U16 R22, desc[UR26][R6.64] ;  /* 0x0000001a06162981 */ /* 0x000522000c1e1520 */
[----:B------:R-:W-:Y:S01]  /*70b0*/  USHF.L.U32 UR15, UR16, 0x4, URZ ;  /* 0x00000004100f7899 */ /* 0x000fe2000800063f */
[----:B------:R-:W-:Y:S01]  /*70c0*/  BSSY B0, `(.L_x_24) ;  /* 0x0000016000007945 */ /* 0x000fe20003800000 */
[----:B------:R-:W-:-:S04]  /*70d0*/  USHF.L.U64.HI UR20, UR16, 0x4, UR17 ;  /* 0x0000000410147899 */ /* 0x000fc80008010211 */
[----:B--2---:R-:W-:Y:S01]  /*70e0*/  IADD3 R6, P0, R4, UR15, RZ ;  /* 0x0000000f04067c10 */ /* 0x004fe2000ff1e0ff */
[----:B----4-:R-:W-:-:S05]  /*70f0*/  HADD2.F32 R7, -RZ, R22.H0_H0 ;  /* 0x20000016ff077230 */ /* 0x010fca0000004100 */
[----:B------:R-:W-:-:S04]  /*7100*/  FMUL R7, R7, UR8 ;  /* 0x0000000807077c20 */ /* 0x000fc80008400000 */
[----:B---3--:R-:W-:-:S05]  /*7110*/  FFMA R7, R216, UR13, R7 ;  /* 0x0000000dd8077c23 */ /* 0x008fca0008000007 */
[----:B------:R-:W-:-:S04]  /*7120*/  F2FP.F16.F32.PACK_AB R7, RZ, R7 ;  /* 0x00000007ff07723e */ /* 0x000fc800000000ff */
[----:B------:R-:W-:Y:S02]  /*7130*/  PRMT R9, R7, 0x7610, R9 ;  /* 0x0000761007097816 */ /* 0x000fe40000000009 */
[----:B------:R-:W-:-:S05]  /*7140*/  IADD3.X R7, R5, UR20, RZ, P0, !PT ;  /* 0x0000001405077c10 */ /* 0x000fca00087fe4ff */
[----:B------:R2:W-:Y:S02]  /*7150*/  @P2 STG.E.U16 desc[UR26][R6.64], R9 ;  /* 0x0000000906002986 */ /* 0x0005e4000c10151a */
[----:B--2---:R-:W-:-:S03]  /*7160*/  IADD3.X R9, R23, UR5, RZ, P1, !PT ;  /* 0x0000000517097c10 */ /* 0x004fc60008ffe4ff */
[----:B------:R-:W-:-:S04]  /*7170*/  IMAD.WIDE.U32 R8, R20, UR7, R8 ;  /* 0x0000000714087c25 */ /* 0x000fc8000f8e0008 */
[----:B------:R-:W-:Y:S02]  /*7180*/  VIADD R9, R9, UR9 ;  /* 0x0000000909097c36 */ /* 0x000fe40008000000 */
[----:B------:R-:W-:-:S04]  /*7190*/  IMAD.WIDE.U32 R8, R21, UR23, R8 ;  /* 0x0000001715087c25 */ /* 0x000fc8000f8e0008 */
[----:B------:R-:W-:Y:S01]  /*71a0*/  VIADD R23, R9, UR6 ;  /* 0x0000000609177c36 */ /* 0x000fe20008000000 */
[----:B------:R-:W-:-:S04]  /*71b0*/  IADD3 R9, P0, P1, R8, UR19, R12 ;  /* 0x0000001308097c10 */ /* 0x000fc8000f91e00c */
[----:B------:R-:W-:Y:S02]  /*71c0*/  IADD3.X R23, R23, UR18, R13, P0, P1 ;  /* 0x0000001217177c10 */ /* 0x000fe400087e240d */
[----:B------:R-:W-:-:S04]  /*71d0*/  LEA R8, P0, R9, UR32, 0x1 ;  /* 0x0000002009087c11 */ /* 0x000fc8000f8008ff */
[----:B------:R-:W-:Y:S02]  /*71e0*/  LEA.HI.X R9, R9, UR33, R23, 0x1, P0 ;  /* 0x0000002109097c11 */ /* 0x000fe400080f0c17 */
[----:B------:R-:W-:-:S13]  /*71f0*/  ISETP.GT.AND P0, PT, R0, 0x8, P3 ;  /* 0x000000080000780c */ /* 0x000fda0001f04270 */
[----:B------:R-:W-:Y:S05]  /*7200*/  @!P0 BRA `(.L_x_25) ;  /* 0x0000000000048947 */ /* 0x000fea0003800000 */
[----:B------:R2:W5:Y:S02]  /*7210*/  LDG.E.LTC128B.U16 R22, desc[UR26][R8.64+0x2] ;  /* 0x0000021a08167981 */ /* 0x000564000c1e1520 */
.L_x_25:
[----:B------:R-:W-:Y:S05]  /*7220*/  BSYNC B0 ;  /* 0x0000000000007941 */ /* 0x000fea0003800000 */
.L_x_24:
[----:B------:R-:W3:Y:S01]  /*7230*/  LDL.LU R216, [R1+0xc] ;  /* 0x00000c0001d87983 */ /* 0x000ee20000300800 */
[----:B-----5:R-:W-:Y:S01]  /*7240*/  HADD2.F32 R23, -RZ, R22.H0_H0 ;  /* 0x20000016ff177230 */ /* 0x020fe20000004100 */
[----:B------:R-:W-:Y:S01]  /*7250*/  ISETP.GT.AND P1, PT, R3, 0x8, PT ;  /* 0x000000080300780c */ /* 0x000fe20003f24270 */
[----:B------:R-:W-:Y:S01]  /*7260*/  BSSY B0, `(.L_x_26) ;  /* 0x000000a000007945 */ /* 0x000fe20003800000 */
[----:B------:R-:W-:Y:S02]  /*7270*/  LOP3.LUT R2, R2, 0xfffffffb, RZ, 0xc0, !PT ;  /* 0xfffffffb02027812 */ /* 0x000fe400078ec0ff */
[----:B------:R-:W-:-:S09]  /*7280*/  FMUL R23, R23, UR8 ;  /* 0x0000000817177c20 */ /* 0x000fd20008400000 */
[----:B------:R-:W-:Y:S01]  /*7290*/  @P1 LOP3.LUT R2, R2, 0x4, RZ, 0xfc, !PT ;  /* 0x0000000402021812 */ /* 0x000fe200078efcff */
[----:B---3--:R-:W-:-:S05]  /*72a0*/  FFMA R23, R216, UR13, R23 ;  /* 0x0000000dd8177c23 */ /* 0x008fca0008000017 */
[----:B------:R-:W-:-:S05]  /*72b0*/  F2FP.F16.F32.PACK_AB R23, RZ, R23 ;  /* 0x00000017ff17723e */ /* 0x000fca00000000ff */
[----:B------:R3:W-:Y:S01]  /*72c0*/  @P0 STG.E.U16 desc[UR26][R6.64+0x2], R23 ;  /* 0x0000021706000986 */ /* 0x0007e2000c10151a */
[----:B------:R-:W-:-:S13]  /*72d0*/  ISETP.GT.AND P0, PT, R0, RZ, P1 ;  /* 0x000000ff0000720c */ /* 0x000fda0000f04270 */
[----:B---3--:R-:W-:Y:S05]  /*72e0*/  @!P0 BRA `(.L_x_27) ;  /* 0x0000000000048947 */ /* 0x008fea0003800000 */
[----:B------:R3:W5:Y:S02]  /*72f0*/  LDG.E.LTC128B.U16 R22, desc[UR26][R10.64+0x10] ;  /* 0x0000101a0a167981 */ /* 0x000764000c1e1520 */
.L_x_27:
[----:B------:R-:W-:Y:S05]  /*7300*/  BSYNC B0 ;  /* 0x0000000000007941 */ /* 0x000fea0003800000 */
.L_x_26:
[----:B------:R-:W4:Y:S01]  /*7310*/  LDL.LU R216, [R1+0x10] ;  /* 0x0000100001d87983 */ /* 0x000f220000300800 */
[----:B-----5:R-:W-:Y:S01]  /*7320*/  HADD2.F32 R23, -RZ, R22.H0_H0 ;  /* 0x20000016ff177230 */ /* 0x020fe20000004100 */
[----:B------:R-:W-:Y:S01]  /*7330*/  ISETP.GT.AND P2, PT, R3, 0x9, PT ;  /* 0x000000090300780c */ /* 0x000fe20003f44270 */
[----:B------:R-:W-:Y:S01]  /*7340*/  BSSY B0, `(.L_x_28) ;  /* 0x000000a000007945 */ /* 0x000fe20003800000 */
[----:B------:R-:W-:Y:S02]  /*7350*/  LOP3.LUT R2, R2, 0xfffffff7, RZ, 0xc0, !PT ;  /* 0xfffffff702027812 */ /* 0x000fe400078ec0ff */
[----:B------:R-:W-:-:S09]  /*7360*/  FMUL R23, R23, UR8 ;  /* 0x0000000817177c20 */ /* 0x000fd20008400000 */
[----:B------:R-:W-:Y:S01]  /*7370*/  @P2 LOP3.LUT R2, R2, 0x8, RZ, 0xfc, !PT ;  /* 0x0000000802022812 */ /* 0x000fe200078efcff */
[----:B----4-:R-:W-:-:S05]  /*7380*/  FFMA R23, R216, UR13, R23 ;  /* 0x0000000dd8177c23 */ /* 0x010fca0008000017 */
[----:B------:R-:W-:-:S05]  /*7390*/  F2FP.F16.F32.PACK_AB R23, RZ, R23 ;  /* 0x00000017ff17723e */ /* 0x000fca00000000ff */
[----:B------:R4:W-:Y:S01]  /*73a0*/  @P0 STG.E.U16 desc[UR26][R4.64+0x10], R23 ;  /* 0x0000101704000986 */ /* 0x0009e2000c10151a */
[----:B------:R-:W-:-:S13]  /*73b0*/  ISETP.GT.AND P0, PT, R0, RZ, P2 ;  /* 0x000000ff0000720c */ /* 0x000fda0001704270 */
[----:B----4-:R-:W-:Y:S05]  /*73c0*/  @!P0 BRA `(.L_x_29) ;  /* 0x0000000000048947 */ /* 0x010fea0003800000 */
[----:B------:R4:W5:Y:S02]  /*73d0*/  LDG.E.LTC128B.U16 R22, desc[UR26][R10.64+0x12] ;  /* 0x0000121a0a167981 */ /* 0x000964000c1e1520 */
.L_x_29:
[----:B------:R-:W-:Y:S05]  /*73e0*/  BSYNC B0 ;  /* 0x0000000000007941 */ /* 0x000fea0003800000 */
.L_x_28:
[----:B------:R-:W2:Y:S01]  /*73f0*/  LDL.LU R216, [R1+0x14] ;  /* 0x0000140001d87983 */ /* 0x000ea20000300800 */
[----:B-----5:R-:W-:Y:S01]  /*7400*/  HADD2.F32 R23, -RZ, R22.H0_H0 ;  /* 0x20000016ff177230 */ /* 0x020fe20000004100 */
[----:B------:R-:W-:Y:S01]  /*7410*/  ISETP.GT.AND P1, PT, R0, 0x8, P1 ;  /* 0x000000080000780c */ /* 0x000fe20000f24270 */
[----:B------:R-:W-:Y:S03]  /*7420*/  BSSY B0, `(.L_x_30) ;  /* 0x0000007000007945 */ /* 0x000fe60003800000 */
[----:B------:R-:W-:-:S04]  /*7430*/  FMUL R23, R23, UR8 ;  /* 0x0000000817177c20 */ /* 0x000fc80008400000 */
[----:B--2---:R-:W-:-:S05]  /*7440*/  FFMA R23, R216, UR13, R23 ;  /* 0x0000000dd8177c23 */ /* 0x004fca0008000017 */
[----:B------:R-:W-:-:S05]  /*7450*/  F2FP.F16.F32.PACK_AB R23, RZ, R23 ;  /* 0x00000017ff17723e */ /* 0x000fca00000000ff */
[----:B------:R2:W-:Y:S01]  /*7460*/  @P0 STG.E.U16 desc[UR26][R4.64+0x12], R23 ;  /* 0x0000121704000986 */ /* 0x0005e2000c10151a */
[----:B------:R-:W-:Y:S05]  /*7470*/  @!P1 BRA `(.L_x_31) ;  /* 0x0000000000049947 */ /* 0x000fea0003800000 */
[----:B------:R0:W5:Y:S02]  /*7480*/  LDG.E.LTC128B.U16 R22, desc[UR26][R8.64+0x10] ;  /* 0x0000101a08167981 */ /* 0x000164000c1e1520 */
.L_x_31:
[----:B------:R-:W-:Y:S05]  /*7490*/  BSYNC B0 ;  /* 0x0000000000007941 */ /* 0x000fea0003800000 */
.L_x_30:
[----:B------:R-:W3:Y:S01]  /*74a0*/  LDL.LU R216, [R1+0x18] ;  /* 0x0000180001d87983 */ /* 0x000ee20000300800 */
[----:B--2--5:R-:W-:Y:S01]  /*74b0*/  HADD2.F32 R23, -RZ, R22.H0_H0 ;  /* 0x20000016ff177230 */ /* 0x024fe20000004100 */
[----:B------:R-:W-:Y:S01]  /*74c0*/  ISETP.GT.AND P0, PT, R0, 0x8, P2 ;  /* 0x000000080000780c */ /* 0x000fe20001704270 */
[----:B------:R-:W-:Y:S03]  /*74d0*/  BSSY B0, `(.L_x_32) ;  /* 0x0000007000007945 */ /* 0x000fe60003800000 */
[----:B------:R-:W-:-:S04]  /*74e0*/  FMUL R23, R23, UR8 ;  /* 0x0000000817177c20 */ /* 0x000fc80008400000 */
[----:B---3--:R-:W-:-:S05]  /*74f0*/  FFMA R23, R216, UR13, R23 ;  /* 0x0000000dd8177c23 */ /* 0x008fca0008000017 */
[----:B------:R-:W-:-:S05]  /*7500*/  F2FP.F16.F32.PACK_AB R23, RZ, R23 ;  /* 0x00000017ff17723e */ /* 0x000fca00000000ff */
[----:B------:R2:W-:Y:S01]  /*7510*/  @P1 STG.E.U16 desc[UR26][R6.64+0x10], R23 ;  /* 0x0000101706001986 */ /* 0x0005e2000c10151a */
[----:B------:R-:W-:Y:S05]  /*7520*/  @!P0 BRA `(.L_x_33) ;  /* 0x0000000000048947 */ /* 0x000fea0003800000 */
[----:B------:R3:W5:Y:S02]  /*7530*/  LDG.E.LTC128B.U16 R22, desc[UR26][R8.64+0x12] ;  /* 0x0000121a08167981 */ /* 0x000764000c1e1520 */
.L_x_33:
[----:B------:R-:W-:Y:S05]  /*7540*/  BSYNC B0 ;  /* 0x0000000000007941 */ /* 0x000fea0003800000 */
.L_x_32:
[----:B------:R-:W4:Y:S01]  /*7550*/  LDL.LU R217, [R1+0x1c] ;  /* 0x00001c0001d97983 */ /* 0x000f220000300800 */
[----:B--2--5:R-:W-:Y:S01]  /*7560*/  HADD2.F32 R23, -RZ, R22.H0_H0 ;  /* 0x20000016ff177230 */ /* 0x024fe20000004100 */
[----:B------:R-:W-:Y:S01]  /*7570*/  ISETP.GT.AND P3, PT, R3, 0x10, PT ;  /* 0x000000100300780c */ /* 0x000fe20003f64270 */
[----:B------:R-:W-:Y:S01]  /*7580*/  BSSY B0, `(.L_x_34) ;  /* 0x000000b000007945 */ /* 0x000fe20003800000 */
[----:B------:R-:W-:Y:S02]  /*7590*/  LOP3.LUT R2, R2, 0xffffffef, RZ, 0xc0, !PT ;  /* 0xffffffef02027812 */ /* 0x000fe400078ec0ff */
[----:B------:R-:W-:Y:S01]  /*75a0*/  FMUL R23, R23, UR8 ;  /* 0x0000000817177c20 */ /* 0x000fe20008400000 */
[----:B------:R-:W-:Y:S02]  /*75b0*/  ISETP.GT.AND P1, PT, R0, RZ, P3 ;  /* 0x000000ff0000720c */ /* 0x000fe40001f24270 */
[----:B------:R-:W-:-:S06]  /*75c0*/  PRMT R216, R22, 0x7610, R216 ;  /* 0x0000761016d87816 */ /* 0x000fcc00000000d8 */
[----:B------:R-:W-:Y:S01]  /*75d0*/  @P3 LOP3.LUT R2, R2, 0x10, RZ, 0xfc, !PT ;  /* 0x0000001002023812 */ /* 0x000fe200078efcff */
[----:B----4-:R-:W-:-:S05]  /*75e0*/  FFMA R23, R217, UR13, R23 ;  /* 0x0000000dd9177c23 */ /* 0x010fca0008000017 */
[----:B------:R-:W-:-:S05]  /*75f0*/  F2FP.F16.F32.PACK_AB R23, RZ, R23 ;  /* 0x00000017ff17723e */ /* 0x000fca00000000ff */
[----:B------:R2:W-:Y:S01]  /*7600*/  @P0 STG.E.U16 desc[UR26][R6.64+0x12], R23 ;  /* 0x0000121706000986 */ /* 0x0005e2000c10151a */
[----:B------:R-:W-:Y:S05]  /*7610*/  @!P1 BRA `(.L_x_35) ;  /* 0x0000000000049947 */ /* 0x000fea0003800000 */
[----:B------:R4:W5:Y:S02]  /*7620*/  LDG.E.LTC128B.U16 R216, desc[UR26][R10.64+0x20] ;  /* 0x0000201a0ad87981 */ /* 0x000964000c1e1520 */
.L_x_35:
[----:B------:R-:W-:Y:S05]  /*7630*/  BSYNC B0 ;  /* 0x0000000000007941 */ /* 0x000fea0003800000 */
.L_x_34:
[----:B--2---:R-:W2:Y:S01]  /*7640*/  LDL.LU R23, [R1+0x20] ;  /* 0x0000200001177983 */ /* 0x004ea20000300800 */
[----:B-----5:R-:W-:Y:S01]  /*7650*/  HADD2.F32 R22, -RZ, R216.H0_H0 ;  /* 0x200000d8ff167230 */ /* 0x020fe20000004100 */
[----:B------:R-:W-:Y:S01]  /*7660*/  IADD3 R219, P0, R14, 0x40, RZ ;  /* 0x000000400edb7810 */ /* 0x000fe20007f1e0ff */
[----:B------:R-:W-:Y:S01]  /*7670*/  BSSY B0, `(.L_x_36) ;  /* 0x0000017000007945 */ /* 0x000fe20003800000 */
[----:B------:R-:W-:Y:S02]  /*7680*/  ISETP.GT.AND P2, PT, R3, 0x11, PT ;  /* 0x000000110300780c */ /* 0x000fe40003f44270 */
[----:B------:R-:W-:Y:S01]  /*7690*/  FMUL R22, R22, UR8 ;  /* 0x0000000816167c20 */ /* 0x000fe20008400000 */
[----:B------:R-:W-:-:S10]  /*76a0*/  LOP3.LUT R2, R2, 0xffbfffff, RZ, 0xc0, !PT ;  /* 0xffbfffff02027812 */ /* 0x000fd400078ec0ff */
[----:B------:R-:W-:Y:S01]  /*76b0*/  @P2 LOP3.LUT R2, R2, 0x400000, RZ, 0xfc, !PT ;  /* 0x0040000002022812 */ /* 0x000fe200078efcff */
[----:B--2---:R-:W-:-:S05]  /*76c0*/  FFMA R22, R23, UR13, R22 ;  /* 0x0000000d17167c23 */ /* 0x004fca0008000016 */
[----:B------:R-:W-:-:S05]  /*76d0*/  F2FP.F16.F32.PACK_AB R22, RZ, R22 ;  /* 0x00000016ff16723e */ /* 0x000fca00000000ff */
[----:B------:R2:W-:Y:S02]  /*76e0*/  @P1 STG.E.U16 desc[UR26][R4.64+0x20], R22 ;  /* 0x0000201604001986 */ /* 0x0005e4000c10151a */
[----:B--2---:R-:W-:-:S04]  /*76f0*/  IMAD.X R22, RZ, RZ, R15, P0 ;  /* 0x000000ffff167224 */ /* 0x004fc800000e060f */
[----:B------:R-:W-:-:S04]  /*7700*/  IMAD R22, R22, UR30, RZ ;  /* 0x0000001e16167c24 */ /* 0x000fc8000f8e02ff */
[C---:B------:R-:W-:Y:S02]  /*7710*/  IMAD R228, R219.reuse, UR31, R22 ;  /* 0x0000001fdbe47c24 */ /* 0x040fe4000f8e0216 */
[----:B------:R-:W-:-:S04]  /*7720*/  IMAD.WIDE.U32 R22, R219, R226, UR4 ;  /* 0x00000004db167e25 */ /* 0x000fc8000f8e00e2 */
[----:B------:R-:W-:Y:S02]  /*7730*/  IMAD.IADD R23, R228, 0x1, R23 ;  /* 0x00000001e4177824 */ /* 0x000fe400078e0217 */
[----:B------:R-:W-:-:S04]  /*7740*/  IMAD.WIDE.U32 R22, R20, UR7, R22 ;  /* 0x0000000714167c25 */ /* 0x000fc8000f8e0016 */
[----:B------:R-:W-:Y:S02]  /*7750*/  VIADD R23, R23, UR9 ;  /* 0x0000000917177c36 */ /* 0x000fe40008000000 */
[----:B------:R-:W-:-:S04]  /*7760*/  IMAD.WIDE.U32 R22, R21, UR23, R22 ;  /* 0x0000001715167c25 */ /* 0x000fc8000f8e0016 */
[----:B------:R-:W-:Y:S01]  /*7770*/  VIADD R23, R23, UR6 ;  /* 0x0000000617177c36 */ /* 0x000fe20008000000 */
[----:B------:R-:W-:Y:S02]  /*7780*/  IADD3 R240, P0, P1, R22, UR19, R12 ;  /* 0x0000001316f07c10 */ /* 0x000fe4000f91e00c */
[----:B------:R-:W-:Y:S02]  /*7790*/  PRMT R22, R216, 0x7610, R22 ;  /* 0x00007610d8167816 */ /* 0x000fe40000000016 */
[----:B------:R-:W-:Y:S02]  /*77a0*/  IADD3.X R246, R23, UR18, R13, P0, P1 ;  /* 0x0000001217f67c10 */ /* 0x000fe400087e240d */
[----:B------:R-:W-:-:S13]  /*77b0*/  ISETP.GT.AND P0, PT, R0, RZ, P2 ;  /* 0x000000ff0000720c */ /* 0x000fda0001704270 */
[----:B------:R-:W-:Y:S05]  /*77c0*/  @!P0 BRA `(.L_x_37) ;  /* 0x0000000000048947 */ /* 0x000fea0003800000 */
[----:B------:R2:W5:Y:S02]  /*77d0*/  LDG.E.LTC128B.U16 R22, desc[UR26][R10.64+0x22] ;  /* 0x0000221a0a167981 */ /* 0x000564000c1e1520 */
.L_x_37:
[----:B------:R-:W-:Y:S05]  /*77e0*/  BSYNC B0 ;  /* 0x0000000000007941 */ /* 0x000fea0003800000 */
.L_x_36:
[----:B------:R-:W3:Y:S01]  /*77f0*/  LDL.LU R216, [R1+0x24] ;  /* 0x0000240001d87983 */ /* 0x000ee20000300800 */
[----:B-----5:R-:W-:Y:S01]  /*7800*/  HADD2.F32 R23, -RZ, R22.H0_H0 ;  /* 0x20000016ff177230 */ /* 0x020fe20000004100 */
[----:B------:R-:W-:Y:S04]  /*7810*/  BSSY B0, `(.L_x_38) ;  /* 0x0000008000007945 */ /* 0x000fe80003800000 */
[----:B------:R-:W-:-:S04]  /*7820*/  FMUL R23, R23, UR8 ;  /* 0x0000000817177c20 */ /* 0x000fc80008400000 */
[----:B---3--:R-:W-:-:S05]  /*7830*/  FFMA R23, R216, UR13, R23 ;  /* 0x0000000dd8177c23 */ /* 0x008fca0008000017 */
[----:B------:R-:W-:-:S05]  /*7840*/  F2FP.F16.F32.PACK_AB R23, RZ, R23 ;  /* 0x00000017ff17723e */ /* 0x000fca00000000ff */
[----:B------:R3:W-:Y:S01]  /*7850*/  @P0 STG.E.U16 desc[UR26][R4.64+0x22], R23 ;  /* 0x0000221704000986 */ /* 0x0007e2000c10151a */
[----:B------:R-:W-:-:S13]  /*7860*/  ISETP.GT.AND P0, PT, R0, 0x8, P3 ;  /* 0x000000080000780c */ /* 0x000fda0001f04270 */
[----:B---3--:R-:W-:Y:S05]  /*7870*/  @!P0 BRA `(.L_x_39) ;  /* 0x0000000000048947 */ /* 0x008fea0003800000 */
[----:B------:R3:W5:Y:S02]  /*7880*/  LDG.E.LTC128B.U16 R22, desc[UR26][R8.64+0x20] ;  /* 0x0000201a08167981 */ /* 0x000764000c1e1520 */
.L_x_39:
[----:B------:R-:W-:Y:S05]  /*7890*/  BSYNC B0 ;  /* 0x0000000000007941 */ /* 0x000fea0003800000 */
.L_x_38:
[----:B------:R-:W2:Y:S01]  /*78a0*/  LDL.LU R216, [R1+0x28] ;  /* 0x0000280001d87983 */ /* 0x000ea20000300800 */
[----:B-----5:R-:W-:Y:S01]  /*78b0*/  HADD2.F32 R23, -RZ, R22.H0_H0 ;  /* 0x20000016ff177230 */ /* 0x020fe20000004100 */
[----:B------:R-:W-:Y:S04]  /*78c0*/  BSSY B0, `(.L_x_40) ;  /* 0x0000008000007945 */ /* 0x000fe80003800000 */
[----:B------:R-:W-:-:S04]  /*78d0*/  FMUL R23, R23, UR8 ;  /* 0x0000000817177c20 */ /* 0x000fc80008400000 */
[----:B--2---:R-:W-:-:S05]  /*78e0*/  FFMA R23, R216, UR13, R23 ;  /* 0x0000000dd8177c23 */ /* 0x004fca0008000017 */
[----:B------:R-:W-:-:S05]  /*78f0*/  F2FP.F16.F32.PACK_AB R23, RZ, R23 ;  /* 0x00000017ff17723e */ /* 0x000fca00000000ff */
[----:B------:R2:W-:Y:S01]  /*7900*/  @P0 STG.E.U16 desc[UR26][R6.64+0x20], R23 ;  /* 0x0000201706000986 */ /* 0x0005e2000c10151a */
[----:B------:R-:W-:-:S13]  /*7910*/  ISETP.GT.AND P0, PT, R0, 0x8, P2 ;  /* 0x000000080000780c */ /* 0x000fda0001704270 */
[----:B--2---:R-:W-:Y:S05]  /*7920*/  @!P0 BRA `(.L_x_41) ;  /* 0x0000000000048947 */ /* 0x004fea0003800000 */
[----:B------:R2:W5:Y:S02]  /*7930*/  LDG.E.LTC128B.U16 R22, desc[UR26][R8.64+0x22] ;  /* 0x0000221a08167981 */ /* 0x000564000c1e1520 */
.L_x_41:
[----:B------:R-:W-:Y:S05]  /*7940*/  BSYNC B0 ;  /* 0x0000000000007941 */ /* 0x000fea0003800000 */
.L_x_40:
[----:B------:R-:W3:Y:S01]  /*7950*/  LDL.LU R217, [R1+0x2c] ;  /* 0x00002c0001d97983 */ /* 0x000ee20000300800 */
[----:B-----5:R-:W-:Y:S01]  /*7960*/  HADD2.F32 R23, -RZ, R22.H0_H0 ;  /* 0x20000016ff177230 */ /* 0x020fe20000004100 */
[----:B------:R-:W-:Y:S01]  /*7970*/  ISETP.GT.AND P3, PT, R3, 0x18, PT ;  /* 0x000000180300780c */ /* 0x000fe20003f64270 */
[----:B------:R-:W-:Y:S01]  /*7980*/  BSSY B0, `(.L_x_42) ;  /* 0x000000b000007945 */ /* 0x000fe20003800000 */
[----:B------:R-:W-:Y:S02]  /*7990*/  LOP3.LUT R2, R2, 0xfbffffff, RZ, 0xc0, !PT ;  /* 0xfbffffff02027812 */ /* 0x000fe400078ec0ff */
[----:B------:R-:W-:Y:S01]  /*79a0*/  FMUL R23, R23, UR8 ;  /* 0x0000000817177c20 */ /* 0x000fe20008400000 */
[----:B------:R-:W-:-:S08]  /*79b0*/  PRMT R216, R22, 0x7610, R216 ;  /* 0x0000761016d87816 */ /* 0x000fd000000000d8 */
[----:B------:R-:W-:Y:S01]  /*79c0*/  @P3 LOP3.LUT R2, R2, 0x4000000, RZ, 0xfc, !PT ;  /* 0x0400000002023812 */ /* 0x000fe200078efcff */
[----:B---3--:R-:W-:-:S05]  /*79d0*/  FFMA R23, R217, UR13, R23 ;  /* 0x0000000dd9177c23 */ /* 0x008fca0008000017 */
[----:B------:R-:W-:-:S05]  /*79e0*/  F2FP.F16.F32.PACK_AB R23, RZ, R23 ;  /* 0x00000017ff17723e */ /* 0x000fca00000000ff */
[----:B------:R3:W-:Y:S01]  /*79f0*/  @P0 STG.E.U16 desc[UR26][R6.64+0x22], R23 ;  /* 0x0000221706000986 */ /* 0x0007e2000c10151a */
[----:B------:R-:W-:-:S13]  /*7a00*/  ISETP.GT.AND P0, PT, R0, RZ, P3 ;  /* 0x000000ff0000720c */ /* 0x000fda0001f04270 */
[----:B---3--:R-:W-:Y:S05]  /*7a10*/  @!P0 BRA `(.L_x_43) ;  /* 0x0000000000048947 */ /* 0x008fea0003800000 */
[----:B------:R3:W5:Y:S02]  /*7a20*/  LDG.E.LTC128B.U16 R216, desc[UR26][R10.64+0x30] ;  /* 0x0000301a0ad87981 */ /* 0x000764000c1e1520 */
.L_x_43:
[----:B------:R-:W-:Y:S05]  /*7a30*/  BSYNC B0 ;  /* 0x0000000000007941 */ /* 0x000fea0003800000 */
.L_x_42:
[----:B------:R-:W2:Y:S01]  /*7a40*/  LDL.LU R23, [R1+0x30] ;  /* 0x0000300001177983 */ /* 0x000ea20000300800 */
[----:B-----5:R-:W-:Y:S01]  /*7a50*/  HADD2.F32 R22, -RZ, R216.H0_H0 ;  /* 0x200000d8ff167230 */ /* 0x020fe20000004100 */
[----:B------:R-:W-:Y:S01]  /*7a60*/  ISETP.GT.AND P2, PT, R3, 0x19, PT ;  /* 0x000000190300780c */ /* 0x000fe20003f44270 */
[----:B------:R-:W-:Y:S01]  /*7a70*/  BSSY B0, `(.L_x_44) ;  /* 0x0000017000007945 */ /* 0x000fe20003800000 */
[----:B------:R-:W-:Y:S02]  /*7a80*/  LOP3.LUT R2, R2, 0xfdffffff, RZ, 0xc0, !PT ;  /* 0xfdffffff02027812 */ /* 0x000fe400078ec0ff */
[----:B------:R-:W-:-:S09]  /*7a90*/  FMUL R22, R22, UR8 ;  /* 0x0000000816167c20 */ /* 0x000fd20008400000 */
[----:B------:R-:W-:Y:S01]  /*7aa0*/  @P2 LOP3.LUT R2, R2, 0x2000000, RZ, 0xfc, !PT ;  /* 0x0200000002022812 */ /* 0x000fe200078efcff */
[----:B--2---:R-:W-:-:S05]  /*7ab0*/  FFMA R22, R23, UR13, R22 ;  /* 0x0000000d17167c23 */ /* 0x004fca0008000016 */
[----:B------:R-:W-:-:S05]  /*7ac0*/  F2FP.F16.F32.PACK_AB R22, RZ, R22 ;  /* 0x00000016ff16723e */ /* 0x000fca00000000ff */
[----:B------:R2:W-:Y:S01]  /*7ad0*/  @P0 STG.E.U16 desc[UR26][R4.64+0x30], R22 ;  /* 0x0000301604000986 */ /* 0x0005e2000c10151a */
[----:B------:R-:W-:-:S05]  /*7ae0*/  IADD3 R221, P0, R14, 0x80, RZ ;  /* 0x000000800edd7810 */ /* 0x000fca0007f1e0ff */
        /* <DEDUP_REMOVED lines=15> */
.L_x_45:
[----:B------:R-:W-:Y:S05]  /*7be0*/  BSYNC B0 ;  /* 0x0000000000007941 */ /* 0x000fea0003800000 */
.L_x_44:
        /* <DEDUP_REMOVED lines=10> */
.L_x_47:
[----:B------:R-:W-:Y:S05]  /*7c90*/  BSYNC B0 ;  /* 0x0000000000007941 */ /* 0x000fea0003800000 */
.L_x_46:
[----:B------:R-:W2:Y:S01]  /*7ca0*/  LDL.LU R216, [R1+0x38] ;  /* 0x0000380001d87983 */ /* 0x000ea20000300800 */
[----:B-----5:R-:W-:Y:S01]  /*7cb0*/  HADD2.F32 R23, -RZ, R22.H0_H0 ;  /* 0x20000016ff177230 */ /* 0x020fe20000004100 */
[----:B------:R-:W-:Y:S04]  /*7cc0*/  BSSY B0, `(.L_x_48) ;  /* 0x0000015000007945 */ /* 0x000fe80003800000 */
[----:B------:R-:W-:-:S04]  /*7cd0*/  FMUL R23, R23, UR8 ;  /* 0x0000000817177c20 */ /* 0x000fc80008400000 */
[----:B--2---:R-:W-:-:S05]  /*7ce0*/  FFMA R23, R216, UR13, R23 ;  /* 0x0000000dd8177c23 */ /* 0x004fca0008000017 */
[----:B------:R-:W-:-:S05]  /*7cf0*/  F2FP.F16.F32.PACK_AB R23, RZ, R23 ;  /* 0x00000017ff17723e */ /* 0x000fca00000000ff */
[----:B------:R2:W-:Y:S01]  /*7d00*/  @P0 STG.E.U16 desc[UR26][R6.64+0x30], R23 ;  /* 0x0000301706000986 */ /* 0x0005e2000c10151a */
[----:B------:R-:W-:-:S05]  /*7d10*/  IADD3 R220, P0, R14, 0xc0, RZ ;  /* 0x000000c00edc7810 */ /* 0x000fca0007f1e0ff */
[----:B------:R-:W-:-:S04]  /*7d20*/  IMAD.X R14, RZ, RZ, R15, P0 ;  /* 0x000000ffff0e7224 */ /* 0x000fc800000e060f */
        /* <DEDUP_REMOVED lines=11> */
[----:B------:R-:W-:-:S13]  /*7de0*/  ISETP.GT.AND P0, PT, R0, 0x8, P2 ;  /* 0x000000080000780c */ /* 0x000fda0001704270 */
[----:B--2---:R-:W-:Y:S05]  /*7df0*/  @!P0 BRA `(.L_x_49) ;  /* 0x0000000000048947 */ /* 0x004fea0003800000 */
[----:B------:R2:W5:Y:S02]  /*7e00*/  LDG.E.LTC128B.U16 R14, desc[UR26][R8.64+0x32] ;  /* 0x0000321a080e7981 */ /* 0x000564000c1e1520 */
.L_x_49:
[----:B------:R-:W-:Y:S05]  /*7e10*/  BSYNC B0 ;  /* 0x0000000000007941 */ /* 0x000fea0003800000 */
.L_x_48:
        /* <DEDUP_REMOVED lines=13> */
.L_x_51:
[----:B------:R-:W-:Y:S05]  /*7ef0*/  BSYNC B0 ;  /* 0x0000000000007941 */ /* 0x000fea0003800000 */
.L_x_50:
        /* <DEDUP_REMOVED lines=10> */
[----:B------:R-:W-:-:S13]  /*7fa0*/  ISETP.GT.AND P0, PT, R0, RZ, P1 ;  /* 0x000000ff0000720c */ /* 0x000fda0000f04270 */
[----:B--2---:R-:W-:Y:S05]  /*7fb0*/  @!P0 BRA `(.L_x_53) ;  /* 0x0000000000048947 */ /* 0x004fea0003800000 */
[----:B------:R2:W5:Y:S02]  /*7fc0*/  LDG.E.LTC128B.U16 R14, desc[UR26][R10.64+0x42] ;  /* 0x0000421a0a0e7981 */ /* 0x000564000c1e1520 */
.L_x_53:
[----:B------:R-:W-:Y:S05]  /*7fd0*/  BSYNC B0 ;  /* 0x0000000000007941 */ /* 0x000fea0003800000 */
.L_x_52:
        /* <DEDUP_REMOVED lines=10> */
.L_x_55:
[----:B------:R-:W-:Y:S05]  /*8080*/  BSYNC B0 ;  /* 0x0000000000007941 */ /* 0x000fea0003800000 */
.L_x_54:
[----:B------:R-:W2:Y:S01]  /*8090*/  LDL.LU R23, [R1+0x48] ;  /* 0x0000480001177983 */ /* 0x000ea20000300800 */
[----:B-----5:R-:W-:Y:S01]  /*80a0*/  HADD2.F32 R15, -RZ, R14.H0_H0 ;  /* 0x2000000eff0f7230 */ /* 0x020fe20000004100 */
[----:B------:R-:W-:Y:S01]  /*80b0*/  BSSY B0, `(.L_x_56) ;  /* 0x0000009000007945 */ /* 0x000fe20003800000 */
[----:B------:R-:W-:-:S03]  /*80c0*/  PRMT R22, R14, 0x7610, R22 ;  /* 0x000076100e167816 */ /* 0x000fc60000000016 */
[----:B------:R-:W-:-:S04]  /*80d0*/  FMUL R15, R15, UR8 ;  /* 0x000000080f0f7c20 */ /* 0x000fc80008400000 */
[----:B--2---:R-:W-:-:S05]  /*80e0*/  FFMA R15, R23, UR13, R15 ;  /* 0x0000000d170f7c23 */ /* 0x004fca000800000f */
[----:B------:R-:W-:-:S05]  /*80f0*/  F2FP.F16.F32.PACK_AB R15, RZ, R15 ;  /* 0x0000000fff0f723e */ /* 0x000fca00000000ff */
[----:B------:R2:W-:Y:S01]  /*8100*/  @P0 STG.E.U16 desc[UR26][R6.64+0x40], R15 ;  /* 0x0000400f06000986 */ /* 0x0005e2000c10151a */
[----:B------:R-:W-:-:S13]  /*8110*/  ISETP.GT.AND P0, PT, R0, 0x8, P1 ;  /* 0x000000080000780c */ /* 0x000fda0000f04270 */
[----:B--2---:R-:W-:Y:S05]  /*8120*/  @!P0 BRA `(.L_x_57) ;  /* 0x0000000000048947 */ /* 0x004fea0003800000 */
[----:B------:R2:W5:Y:S02]  /*8130*/  LDG.E.LTC128B.U16 R22, desc[UR26][R8.64+0x42] ;  /* 0x0000421a08167981 */ /* 0x000564000c1e1520 */
.L_x_57:
[----:B------:R-:W-:Y:S05]  /*8140*/  BSYNC B0 ;  /* 0x0000000000007941 */ /* 0x000fea0003800000 */
.L_x_56:
[----:B------:R-:W3:Y:S01]  /*8150*/  LDL.LU R15, [R1+0x4c] ;  /* 0x00004c00010f7983 */ /* 0x000ee20000300800 */
[----:B-----5:R-:W-:Y:S01]  /*8160*/  HADD2.F32 R14, -RZ, R22.H0_H0 ;  /* 0x20000016ff0e7230 */ /* 0x020fe20000004100 */
[----:B------:R-:W-:Y:S01]  /*8170*/  ISETP.GT.AND P2, PT, R3, 0x28, PT ;  /* 0x000000280300780c */ /* 0x000fe20003f44270 */
[----:B------:R-:W-:Y:S01]  /*8180*/  IMAD.WIDE.U32 R224, R219, R226, UR28 ;  /* 0x0000001cdbe07e25 */ /* 0x000fe2000f8e00e2 */
[----:B------:R-:W-:Y:S01]  /*8190*/  LOP3.LUT R2, R2, 0xffdfffff, RZ, 0xc0, !PT ;  /* 0xffdfffff02027812 */ /* 0x000fe200078ec0ff */
[----:B------:R-:W-:Y:S02]  /*81a0*/  BSSY B0, `(.L_x_58) ;  /* 0x0000013000007945 */ /* 0x000fe40003800000 */
[----:B------:R-:W-:Y:S01]  /*81b0*/  FMUL R14, R14, UR8 ;  /* 0x000000080e0e7c20 */ /* 0x000fe20008400000 */
[----:B------:R-:W-:-:S07]  /*81c0*/  IMAD.IADD R236, R228, 0x1, R225 ;  /* 0x00000001e4ec7824 */ /* 0x000fce00078e02e1 */
[----:B------:R-:W-:Y:S01]  /*81d0*/  @P2 LOP3.LUT R2, R2, 0x200000, RZ, 0xfc, !PT ;  /* 0x0020000002022812 */ /* 0x000fe200078efcff */
[----:B---3--:R-:W-:-:S05]  /*81e0*/  FFMA R14, R15, UR13, R14 ;  /* 0x0000000d0f0e7c23 */ /* 0x008fca000800000e */
[----:B------:R-:W-:-:S05]  /*81f0*/  F2FP.F16.F32.PACK_AB R14, RZ, R14 ;  /* 0x0000000eff0e723e */ /* 0x000fca00000000ff */
[----:B------:R3:W-:Y:S02]  /*8200*/  @P0 STG.E.U16 desc[UR26][R6.64+0x42], R14 ;  /* 0x0000420e06000986 */ /* 0x0007e4000c10151a */
[----:B---3--:R-:W-:-:S04]  /*8210*/  IADD3 R14, P0, R224, UR24, RZ ;  /* 0x00000018e00e7c10 */ /* 0x008fc8000ff1e0ff */
[----:B------:R-:W-:-:S03]  /*8220*/  IADD3.X R15, R236, UR5, RZ, P0, !PT ;  /* 0x00000005ec0f7c10 */ /* 0x000fc600087fe4ff */
        /* <DEDUP_REMOVED lines=10> */
.L_x_59:
[----:B------:R-:W-:Y:S05]  /*82d0*/  BSYNC B0 ;  /* 0x0000000000007941 */ /* 0x000fea0003800000 */
.L_x_58:
        /* <DEDUP_REMOVED lines=13> */
.L_x_61:
[----:B------:R-:W-:Y:S05]  /*83b0*/  BSYNC B0 ;  /* 0x0000000000007941 */ /* 0x000fea0003800000 */
.L_x_60:
        /* <DEDUP_REMOVED lines=10> */
.L_x_63:
[----:B------:R-:W-:Y:S05]  /*8460*/  BSYNC B0 ;  /* 0x0000000000007941 */ /* 0x000fea0003800000 */
.L_x_62:
        /* <DEDUP_REMOVED lines=10> */
.L_x_65:
[----:B------:R-:W-:Y:S05]  /*8510*/  BSYNC B0 ;  /* 0x0000000000007941 */ /* 0x000fea0003800000 */
.L_x_64:
        /* <DEDUP_REMOVED lines=14> */
.L_x_67:
[----:B------:R-:W-:Y:S05]  /*8600*/  BSYNC B0 ;  /* 0x0000000000007941 */ /* 0x000fea0003800000 */
.L_x_66:
[----:B------:R-:W2:Y:S01]  /*8610*/  LDL.LU R15, [R1+0x60] ;  /* 0x00006000010f7983 */ /* 0x000ea20000300800 */
[----:B-----5:R-:W-:Y:S01]  /*8620*/  HADD2.F32 R14, -RZ, R218.H0_H0 ;  /* 0x200000daff0e7230 */ /* 0x020fe20000004100 */
[----:B------:R-:W-:Y:S01]  /*8630*/  ISETP.GT.AND P2, PT, R3, 0x31, PT ;  /* 0x000000310300780c */ /* 0x000fe20003f44270 */
[-C--:B------:R-:W-:Y:S01]  /*8640*/  IMAD.WIDE.U32 R216, R221, R226.reuse, UR28 ;  /* 0x0000001cddd87e25 */ /* 0x080fe2000f8e00e2 */
[----:B------:R-:W-:Y:S01]  /*8650*/  LOP3.LUT R2, R2, 0xfffbffff, RZ, 0xc0, !PT ;  /* 0xfffbffff02027812 */ /* 0x000fe200078ec0ff */
[----:B------:R-:W-:Y:S02]  /*8660*/  BSSY B0, `(.L_x_68) ;  /* 0x000001d000007945 */ /* 0x000fe40003800000 */
[----:B------:R-:W-:Y:S01]  /*8670*/  FMUL R14, R14, UR8 ;  /* 0x000000080e0e7c20 */ /* 0x000fe20008400000 */
[----:B------:R-:W-:Y:S02]  /*8680*/  IMAD.IADD R227, R223, 0x1, R217 ;  /* 0x00000001dfe37824 */ /* 0x000fe400078e02d9 */
[----:B------:R-:W-:-:S04]  /*8690*/  IMAD.WIDE.U32 R22, R220, R226, UR28 ;  /* 0x0000001cdc167e25 */ /* 0x000fc8000f8e00e2 */
[----:B------:R-:W-:Y:S01]  /*86a0*/  IMAD.IADD R226, R222, 0x1, R23 ;  /* 0x00000001dee27824 */ /* 0x000fe200078e0217 */
[----:B------:R-:W-:Y:S01]  /*86b0*/  @P2 LOP3.LUT R2, R2, 0x40000, RZ, 0xfc, !PT ;  /* 0x0004000002022812 */ /* 0x000fe200078efcff */
[----:B--2---:R-:W-:-:S05]  /*86c0*/  FFMA R14, R15, UR13, R14 ;  /* 0x0000000d0f0e7c23 */ /* 0x004fca000800000e */
[----:B------:R-:W-:-:S05]  /*86d0*/  F2FP.F16.F32.PACK_AB R14, RZ, R14 ;  /* 0x0000000eff0e723e */ /* 0x000fca00000000ff */
[----:B------:R2:W-:Y:S02]  /*86e0*/  @P0 STG.E.U16 desc[UR26][R4.64+0x60], R14 ;  /* 0x0000600e04000986 */ /* 0x0005e4000c10151a */
[----:B--2---:R-:W-:-:S04]  /*86f0*/  IADD3 R14, P0, R216, UR24, RZ ;  /* 0x00000018d80e7c10 */ /* 0x004fc8000ff1e0ff */
[----:B------:R-:W-:-:S03]  /*8700*/  IADD3.X R15, R227, UR5, RZ, P0, !PT ;  /* 0x00000005e30f7c10 */ /* 0x000fc600087fe4ff */
[----:B------:R-:W-:-:S04]  /*8710*/  IMAD.WIDE.U32 R14, R20, UR7, R14 ;  /* 0x00000007140e7c25 */ /* 0x000fc8000f8e000e */
[----:B------:R-:W-:Y:S02]  /*8720*/  VIADD R15, R15, UR9 ;  /* 0x000000090f0f7c36 */ /* 0x000fe40008000000 */
[----:B------:R-:W-:-:S04]  /*8730*/  IMAD.WIDE.U32 R14, R21, UR23, R14 ;  /* 0x00000017150e7c25 */ /* 0x000fc8000f8e000e */
[----:B------:R-:W-:Y:S01]  /*8740*/  VIADD R15, R15, UR6 ;  /* 0x000000060f0f7c36 */ /* 0x000fe20008000000 */
[----:B------:R-:W-:-:S04]  /*8750*/  IADD3 R235, P0, P1, R14, UR19, R12 ;  /* 0x000000130eeb7c10 */ /* 0x000fc8000f91e00c */
[----:B------:R-:W-:Y:S02]  /*8760*/  IADD3.X R242, R15, UR18, R13, P0, P1 ;  /* 0x000000120ff27c10 */ /* 0x000fe400087e240d */
[----:B------:R-:W-:-:S04]  /*8770*/  IADD3 R14, P0, R22, UR24, RZ ;  /* 0x00000018160e7c10 */ /* 0x000fc8000ff1e0ff */
[----:B------:R-:W-:-:S03]  /*8780*/  IADD3.X R15, R226, UR5, RZ, P0, !PT ;  /* 0x00000005e20f7c10 */ /* 0x000fc600087fe4ff */
[----:B------:R-:W-:-:S04]  /*8790*/  IMAD.WIDE.U32 R14, R20, UR7, R14 ;  /* 0x00000007140e7c25 */ /* 0x000fc8000f8e000e */
[----:B------:R-:W-:Y:S02]  /*87a0*/  VIADD R15, R15, UR9 ;  /* 0x000000090f0f7c36 */ /* 0x000fe40008000000 */
[----:B------:R-:W-:-:S04]  /*87b0*/  IMAD.WIDE.U32 R14, R21, UR23, R14 ;  /* 0x00000017150e7c25 */ /* 0x000fc8000f8e000e */
[----:B------:R-:W-:Y:S01]  /*87c0*/  VIADD R15, R15, UR6 ;  /* 0x000000060f0f7c36 */ /* 0x000fe20008000000 */
[--C-:B------:R-:W-:Y:S02]  /*87d0*/  IADD3 R234, P0, P1, R14, UR19, R12.reuse ;  /* 0x000000130eea7c10 */ /* 0x100fe4000f91e00c */
[----:B------:R-:W-:Y:S02]  /*87e0*/  PRMT R12, R218, 0x7610, R12 ;  /* 0x00007610da0c7816 */ /* 0x000fe4000000000c */
[----:B------:R-:W-:Y:S02]  /*87f0*/  IADD3.X R241, R15, UR18, R13, P0, P1 ;  /* 0x000000120ff17c10 */ /* 0x000fe400087e240d */
[----:B------:R-:W-:-:S13]  /*8800*/  ISETP.GT.AND P0, PT, R0, RZ, P2 ;  /* 0x000000ff0000720c */ /* 0x000fda0001704270 */
[----:B------:R-:W-:Y:S05]  /*8810*/  @!P0 BRA `(.L_x_69) ;  /* 0x0000000000048947 */ /* 0x000fea0003800000 */
[----:B------:R2:W5:Y:S02]  /*8820*/  LDG.E.LTC128B.U16 R12, desc[UR26][R10.64+0x62] ;  /* 0x0000621a0a0c7981 */ /* 0x000564000c1e1520 */
.L_x_69:
[----:B------:R-:W-:Y:S05]  /*8830*/  BSYNC B0 ;  /* 0x0000000000007941 */ /* 0x000fea0003800000 */
.L_x_68:
[----:B------:R-:W3:Y:S01]  /*8840*/  LDL.LU R15, [R1+0x64] ;  /* 0x00006400010f7983 */ /* 0x000ee20000300800 */
[----:B-----5:R-:W-:Y:S01]  /*8850*/  HADD2.F32 R13, -RZ, R12.H0_H0 ;  /* 0x2000000cff0d7230 */ /* 0x020fe20000004100 */
[----:B------:R-:W-:Y:S01]  /*8860*/  BSSY B0, `(.L_x_70) ;  /* 0x0000009000007945 */ /* 0x000fe20003800000 */
[----:B------:R-:W-:-:S03]  /*8870*/  PRMT R14, R12, 0x7610, R14 ;  /* 0x000076100c0e7816 */ /* 0x000fc6000000000e */
[----:B------:R-:W-:-:S04]  /*8880*/  FMUL R13, R13, UR8 ;  /* 0x000000080d0d7c20 */ /* 0x000fc80008400000 */
[----:B---3--:R-:W-:-:S05]  /*8890*/  FFMA R13, R15, UR13, R13 ;  /* 0x0000000d0f0d7c23 */ /* 0x008fca000800000d */
[----:B------:R-:W-:-:S05]  /*88a0*/  F2FP.F16.F32.PACK_AB R13, RZ, R13 ;  /* 0x0000000dff0d723e */ /* 0x000fca00000000ff */
[----:B------:R3:W-:Y:S01]  /*88b0*/  @P0 STG.E.U16 desc[UR26][R4.64+0x62], R13 ;  /* 0x0000620d04000986 */ /* 0x0007e2000c10151a */
[----:B------:R-:W-:-:S13]  /*88c0*/  ISETP.GT.AND P0, PT, R0, 0x8, P3 ;  /* 0x000000080000780c */ /* 0x000fda0001f04270 */
[----:B---3--:R-:W-:Y:S05]  /*88d0*/  @!P0 BRA `(.L_x_71) ;  /* 0x0000000000048947 */ /* 0x008fea0003800000 */
[----:B------:R3:W5:Y:S02]  /*88e0*/  LDG.E.LTC128B.U16 R14, desc[UR26][R8.64+0x60] ;  /* 0x0000601a080e7981 */ /* 0x000764000c1e1520 */
.L_x_71:
[----:B------:R-:W-:Y:S05]  /*88f0*/  BSYNC B0 ;  /* 0x0000000000007941 */ /* 0x000fea0003800000 */
.L_x_70:
[----:B------:R-:W2:Y:S01]  /*8900*/  LDL.LU R13, [R1+0x68] ;  /* 0x00006800010d7983 */ /* 0x000ea20000300800 */
[----:B-----5:R-:W-:Y:S01]  /*8910*/  HADD2.F32 R12, -RZ, R14.H0_H0 ;  /* 0x2000000eff0c7230 */ /* 0x020fe20000004100 */
[----:B------:R-:W-:Y:S01]  /*8920*/  USHF.L.U32 UR12, UR16, 0x7, URZ ;  /* 0x00000007100c7899 */ /* 0x000fe2000800063f */
[----:B------:R-:W-:Y:S01]  /*8930*/  BSSY B0, `(.L_x_72) ;  /* 0x000000d000007945 */ /* 0x000fe20003800000 */
[----:B------:R-:W-:Y:S02]  /*8940*/  USHF.L.U64.HI UR14, UR16, 0x7, UR17 ;  /* 0x00000007100e7899 */ /* 0x000fe40008010211 */
[----:B------:R-:W-:-:S04]  /*8950*/  FMUL R12, R12, UR8 ;  /* 0x000000080c0c7c20 */ /* 0x000fc80008400000 */
[----:B--2---:R-:W-:Y:S01]  /*8960*/  FFMA R12, R13, UR13, R12 ;  /* 0x0000000d0d0c7c23 */ /* 0x004fe2000800000c */
[----:B------:R-:W-:-:S04]  /*8970*/  IMAD.U32 R13, RZ, RZ, UR20 ;  /* 0x00000014ff0d7e24 */ /* 0x000fc8000f8e00ff */
[----:B------:R-:W-:-:S05]  /*8980*/  F2FP.F16.F32.PACK_AB R12, RZ, R12 ;  /* 0x0000000cff0c723e */ /* 0x000fca00000000ff */
[----:B------:R2:W-:Y:S02]  /*8990*/  @P0 STG.E.U16 desc[UR26][R6.64+0x60], R12 ;  /* 0x0000600c06000986 */ /* 0x0005e4000c10151a */
[----:B--2---:R-:W-:-:S04]  /*89a0*/  MOV R12, UR15 ;  /* 0x0000000f000c7c02 */ /* 0x004fc80008000f00 */
[----:B------:R-:W-:-:S04]  /*89b0*/  IADD3 R12, P0, P1, R12, UR12, R4 ;  /* 0x0000000c0c0c7c10 */ /* 0x000fc8000f91e004 */
[----:B------:R-:W-:Y:S02]  /*89c0*/  IADD3.X R13, R13, UR14, R5, P0, P1 ;  /* 0x0000000e0d0d7c10 */ /* 0x000fe400087e2405 */
[----:B------:R-:W-:-:S13]  /*89d0*/  ISETP.GT.AND P0, PT, R0, 0x8, P2 ;  /* 0x000000080000780c */ /* 0x000fda0001704270 */
[----:B------:R-:W-:Y:S05]  /*89e0*/  @!P0 BRA `(.L_x_73) ;  /* 0x0000000000048947 */ /* 0x000fea0003800000 */
[----:B------:R2:W5:Y:S02]  /*89f0*/  LDG.E.LTC128B.U16 R14, desc[UR26][R8.64+0x62] ;  /* 0x0000621a080e7981 */ /* 0x000564000c1e1520 */
.L_x_73:
[----:B------:R-:W-:Y:S05]  /*8a00*/  BSYNC B0 ;  /* 0x0000000000007941 */ /* 0x000fea0003800000 */
.L_x_72:
        /* <DEDUP_REMOVED lines=13> */
.L_x_75:
[----:B------:R-:W-:Y:S05]  /*8ae0*/  BSYNC B0 ;  /* 0x0000000000007941 */ /* 0x000fea0003800000 */
.L_x_74:
[----:B------:R-:W2:Y:S01]  /*8af0*/  LDL.LU R20, [R1+0x70] ;  /* 0x0000700001147983 */ /* 0x000ea20000300800 */
[----:B-----5:R-:W-:Y:S01]  /*8b00*/  HADD2.F32 R15, -RZ, R14.H0_H0 ;  /* 0x2000000eff0f7230 */ /* 0x020fe20000004100 */
[----:B------:R-:W-:Y:S01]  /*8b10*/  ISETP.GT.AND P2, PT, R3, 0x39, PT ;  /* 0x000000390300780c */ /* 0x000fe20003f44270 */
[----:B------:R-:W-:Y:S01]  /*8b20*/  BSSY B0, `(.L_x_76) ;  /* 0x000000b000007945 */ /* 0x000fe20003800000 */
[----:B------:R-:W-:Y:S02]  /*8b30*/  LOP3.LUT R2, R2, 0xfffeffff, RZ, 0xc0, !PT ;  /* 0xfffeffff02027812 */ /* 0x000fe400078ec0ff */
[----:B------:R-:W-:Y:S01]  /*8b40*/  FMUL R15, R15, UR8 ;  /* 0x000000080f0f7c20 */ /* 0x000fe20008400000 */
[----:B------:R-:W-:-:S08]  /*8b50*/  PRMT R21, R14, 0x7610, R21 ;  /* 0x000076100e157816 */ /* 0x000fd00000000015 */
[----:B------:R-:W-:Y:S01]  /*8b60*/  @P2 LOP3.LUT R2, R2, 0x10000, RZ, 0xfc, !PT ;  /* 0x0001000002022812 */ /* 0x000fe200078efcff */
[----:B--2---:R-:W-:-:S05]  /*8b70*/  FFMA R15, R20, UR13, R15 ;  /* 0x0000000d140f7c23 */ /* 0x004fca000800000f */
[----:B------:R-:W-:-:S05]  /*8b80*/  F2FP.F16.F32.PACK_AB R15, RZ, R15 ;  /* 0x0000000fff0f723e */ /* 0x000fca00000000ff */
[----:B------:R2:W-:Y:S01]  /*8b90*/  @P0 STG.E.U16 desc[UR26][R4.64+0x70], R15 ;  /* 0x0000700f04000986 */ /* 0x0005e2000c10151a */
[----:B------:R-:W-:-:S13]  /*8ba0*/  ISETP.GT.AND P0, PT, R0, RZ, P2 ;  /* 0x000000ff0000720c */ /* 0x000fda0001704270 */
[----:B--2---:R-:W-:Y:S05]  /*8bb0*/  @!P0 BRA `(.L_x_77) ;  /* 0x0000000000048947 */ /* 0x004fea0003800000 */
[----:B------:R2:W5:Y:S02]  /*8bc0*/  LDG.E.LTC128B.U16 R21, desc[UR26][R10.64+0x72] ;  /* 0x0000721a0a157981 */ /* 0x000564000c1e1520 */
.L_x_77:
[----:B------:R-:W-:Y:S05]  /*8bd0*/  BSYNC B0 ;  /* 0x0000000000007941 */ /* 0x000fea0003800000 */
.L_x_76:
[----:B------:R-:W3:Y:S01]  /*8be0*/  LDL.LU R15, [R1+0x74] ;  /* 0x00007400010f7983 */ /* 0x000ee20000300800 */
[----:B-----5:R-:W-:Y:S01]  /*8bf0*/  HADD2.F32 R14, -RZ, R21.H0_H0 ;  /* 0x20000015ff0e7230 */ /* 0x020fe20000004100 */
[----:B------:R-:W-:Y:S01]  /*8c00*/  USHF.L.U32 UR10, UR16, 0x8, URZ ;  /* 0x00000008100a7899 */ /* 0x000fe2000800063f */
[----:B------:R-:W-:Y:S01]  /*8c10*/  BSSY B0, `(.L_x_78) ;  /* 0x000000d000007945 */ /* 0x000fe20003800000 */
[----:B------:R-:W-:Y:S02]  /*8c20*/  USHF.L.U64.HI UR11, UR16, 0x8, UR17 ;  /* 0x00000008100b7899 */ /* 0x000fe40008010211 */
[----:B------:R-:W-:Y:S02]  /*8c30*/  FMUL R14, R14, UR8 ;  /* 0x000000080e0e7c20 */ /* 0x000fe40008400000 */
[----:B------:R-:W-:Y:S02]  /*8c40*/  IMAD.U32 R20, RZ, RZ, UR10 ;  /* 0x0000000aff147e24 */ /* 0x000fe4000f8e00ff */
[----:B---3--:R-:W-:Y:S01]  /*8c50*/  FFMA R14, R15, UR13, R14 ;  /* 0x0000000d0f0e7c23 */ /* 0x008fe2000800000e */
[----:B------:R-:W-:-:S04]  /*8c60*/  IMAD.U32 R15, RZ, RZ, UR11 ;  /* 0x0000000bff0f7e24 */ /* 0x000fc8000f8e00ff */
[----:B------:R-:W-:-:S05]  /*8c70*/  F2FP.F16.F32.PACK_AB R14, RZ, R14 ;  /* 0x0000000eff0e723e */ /* 0x000fca00000000ff */
[----:B------:R3:W-:Y:S02]  /*8c80*/  @P0 STG.E.U16 desc[UR26][R4.64+0x72], R14 ;  /* 0x0000720e04000986 */ /* 0x0007e4000c10151a */
[----:B---3--:R-:W-:-:S04]  /*8c90*/  IADD3 R14, P0, P1, R4, UR15, R20 ;  /* 0x0000000f040e7c10 */ /* 0x008fc8000f91e014 */
[----:B------:R-:W-:Y:S02]  /*8ca0*/  IADD3.X R15, R5, UR20, R15, P0, P1 ;  /* 0x00000014050f7c10 */ /* 0x000fe400087e240f */
[----:B------:R-:W-:-:S13]  /*8cb0*/  ISETP.GT.AND P0, PT, R0, 0x8, P3 ;  /* 0x000000080000780c */ /* 0x000fda0001f04270 */
[----:B------:R-:W-:Y:S05]  /*8cc0*/  @!P0 BRA `(.L_x_79) ;  /* 0x0000000000048947 */ /* 0x000fea0003800000 */
[----:B------:R3:W5:Y:S02]  /*8cd0*/  LDG.E.LTC128B.U16 R21, desc[UR26][R8.64+0x70] ;  /* 0x0000701a08157981 */ /* 0x000764000c1e1520 */
.L_x_79:
[----:B------:R-:W-:Y:S05]  /*8ce0*/  BSYNC B0 ;  /* 0x0000000000007941 */ /* 0x000fea0003800000 */
.L_x_78:
        /* <DEDUP_REMOVED lines=10> */
.L_x_81:
[----:B------:R-:W-:Y:S05]  /*8d90*/  BSYNC B0 ;  /* 0x0000000000007941 */ /* 0x000fea0003800000 */
.L_x_80:
        /* <DEDUP_REMOVED lines=13> */
.L_x_83:
[----:B------:R-:W-:Y:S05]  /*8e70*/  BSYNC B0 ;  /* 0x0000000000007941 */ /* 0x000fea0003800000 */
.L_x_82:
        /* <DEDUP_REMOVED lines=13> */
.L_x_85:
[----:B------:R-:W-:Y:S05]  /*8f50*/  BSYNC B0 ;  /* 0x0000000000007941 */ /* 0x000fea0003800000 */
.L_x_84:
        /* <DEDUP_REMOVED lines=10> */
.L_x_87:
[----:B------:R-:W-:Y:S05]  /*9000*/  BSYNC B0 ;  /* 0x0000000000007941 */ /* 0x000fea0003800000 */
.L_x_86:
        /* <DEDUP_REMOVED lines=10> */
.L_x_89:
[----:B------:R-:W-:Y:S05]  /*90b0*/  BSYNC B0 ;  /* 0x0000000000007941 */ /* 0x000fea0003800000 */
.L_x_88:
        /* <DEDUP_REMOVED lines=13> */
.L_x_91:
[----:B------:R-:W-:Y:S05]  /*9190*/  BSYNC B0 ;  /* 0x0000000000007941 */ /* 0x000fea0003800000 */
.L_x_90:
        /* <DEDUP_REMOVED lines=13> */
.L_x_93:
[----:B------:R-:W-:Y:S05]  /*9270*/  BSYNC B0 ;  /* 0x0000000000007941 */ /* 0x000fea0003800000 */
.L_x_92:
        /* <DEDUP_REMOVED lines=10> */
.L_x_95:
[----:B------:R-:W-:Y:S05]  /*9320*/  BSYNC B0 ;  /* 0x0000000000007941 */ /* 0x000fea0003800000 */
.L_x_94:
        /* <DEDUP_REMOVED lines=10> */
.L_x_97:
[----:B------:R-:W-:Y:S05]  /*93d0*/  BSYNC B0 ;  /* 0x0000000000007941 */ /* 0x000fea0003800000 */
.L_x_96:
[----:B------:R-:W3:Y:S01]  /*93e0*/  LDL.LU R218, [R1+0x9c] ;  /* 0x00009c0001da7983 */ /* 0x000ee20000300800 */
[----:B-----5:R-:W-:Y:S01]  /*93f0*/  HADD2.F32 R19, -RZ, R21.H0_H0 ;  /* 0x20000015ff137230 */ /* 0x020fe20000004100 */
[----:B------:R-:W-:Y:S01]  /*9400*/  ISETP.GT.AND P2, PT, R3, 0x50, PT ;  /* 0x000000500300780c */ /* 0x000fe20003f44270 */
[----:B------:R-:W-:Y:S01]  /*9410*/  BSSY B0, `(.L_x_98) ;  /* 0x000002e000007945 */ /* 0x000fe20003800000 */
[----:B------:R-:W-:Y:S02]  /*9420*/  LOP3.LUT R2, R2, 0xfffff7ff, RZ, 0xc0, !PT ;  /* 0xfffff7ff02027812 */ /* 0x000fe400078ec0ff */
[----:B------:R-:W-:-:S09]  /*9430*/  FMUL R19, R19, UR8 ;  /* 0x0000000813137c20 */ /* 0x000fd20008400000 */
[----:B------:R-:W-:Y:S01]  /*9440*/  @P2 LOP3.LUT R2, R2, 0x800, RZ, 0xfc, !PT ;  /* 0x0000080002022812 */ /* 0x000fe200078efcff */
[----:B---3--:R-:W-:Y:S01]  /*9450*/  FFMA R19, R218, UR13, R19 ;  /* 0x0000000dda137c23 */ /* 0x008fe20008000013 */
[----:B------:R-:W-:-:S04]  /*9460*/  IMAD.WIDE.U32 R218, R219, UR30, R16 ;  /* 0x0000001edbda7c25 */ /* 0x000fc8000f8e0010 */
[----:B------:R-:W-:-:S05]  /*9470*/  F2FP.F16.F32.PACK_AB R19, RZ, R19 ;  /* 0x00000013ff13723e */ /* 0x000fca00000000ff */
[----:B------:R3:W-:Y:S01]  /*9480*/  @P0 STG.E.U16 desc[UR26][R6.64+0x92], R19 ;  /* 0x0000921306000986 */ /* 0x0007e2000c10151a */
[----:B------:R-:W-:Y:S01]  /*9490*/  LEA R232, P0, R218, UR32, 0x1 ;  /* 0x00000020dae87c11 */ /* 0x000fe2000f8008ff */
[----:B---3--:R-:W-:-:S05]  /*94a0*/  IMAD.IADD R19, R219, 0x1, R228 ;  /* 0x00000001db137824 */ /* 0x008fca00078e02e4 */
[----:B------:R-:W-:Y:S01]  /*94b0*/  LEA.HI.X R233, R218, UR33, R19, 0x1, P0 ;  /* 0x00000021dae97c11 */ /* 0x000fe200080f0c13 */
[----:B------:R-:W-:-:S04]  /*94c0*/  IMAD.WIDE.U32 R218, R221, UR30, R16 ;  /* 0x0000001eddda7c25 */ /* 0x000fc8000f8e0010 */
[----:B------:R-:W-:Y:S01]  /*94d0*/  IMAD.IADD R223, R219, 0x1, R223 ;  /* 0x00000001dbdf7824 */ /* 0x000fe200078e02df */
[----:B------:R-:W-:-:S04]  /*94e0*/  LEA R230, P0, R218, UR32, 0x1 ;  /* 0x00000020dae67c11 */ /* 0x000fc8000f8008ff */
[----:B------:R-:W-:Y:S01]  /*94f0*/  LEA.HI.X R231, R218, UR33, R223, 0x1, P0 ;  /* 0x00000021dae77c11 */ /* 0x000fe200080f0cdf */
[----:B------:R-:W-:-:S04]  /*9500*/  IMAD.WIDE.U32 R218, R220, UR30, R16 ;  /* 0x0000001edcda7c25 */ /* 0x000fc8000f8e0010 */
[----:B------:R-:W-:Y:S01]  /*9510*/  IMAD.IADD R222, R219, 0x1, R222 ;  /* 0x00000001dbde7824 */ /* 0x000fe200078e02de */
[----:B------:R-:W-:-:S04]  /*9520*/  LEA R228, P0, R218, UR32, 0x1 ;  /* 0x00000020dae47c11 */ /* 0x000fc8000f8008ff */
[----:B------:R-:W-:Y:S02]  /*9530*/  LEA.HI.X R229, R218, UR33, R222, 0x1, P0 ;  /* 0x00000021dae57c11 */ /* 0x000fe400080f0cde */
[----:B------:R-:W-:-:S04]  /*9540*/  LEA R218, P0, R240, UR32, 0x1 ;  /* 0x00000020f0da7c11 */ /* 0x000fc8000f8008ff */
[----:B------:R-:W-:Y:S02]  /*9550*/  LEA.HI.X R219, R240, UR33, R246, 0x1, P0 ;  /* 0x00000021f0db7c11 */ /* 0x000fe400080f0cf6 */
[----:B------:R-:W-:-:S04]  /*9560*/  LEA R220, P0, R239, UR32, 0x1 ;  /* 0x00000020efdc7c11 */ /* 0x000fc8000f8008ff */
[----:B------:R-:W-:Y:S02]  /*9570*/  LEA.HI.X R221, R239, UR33, R245, 0x1, P0 ;  /* 0x00000021efdd7c11 */ /* 0x000fe400080f0cf5 */
[----:B------:R-:W-:-:S04]  /*9580*/  LEA R222, P0, R238, UR32, 0x1 ;  /* 0x00000020eede7c11 */ /* 0x000fc8000f8008ff */
[----:B------:R-:W-:Y:S02]  /*9590*/  LEA.HI.X R223, R238, UR33, R244, 0x1, P0 ;  /* 0x00000021eedf7c11 */ /* 0x000fe400080f0cf4 */
[----:B------:R-:W-:-:S05]  /*95a0*/  IADD3 R224, P0, R18, R224, RZ ;  /* 0x000000e012e07210 */ /* 0x000fca0007f1e0ff */
[----:B------:R-:W-:Y:S01]  /*95b0*/  IMAD.X R16, R236, 0x1, R17, P0 ;  /* 0x00000001ec107824 */ /* 0x000fe200000e0611 */
[----:B------:R-:W-:-:S05]  /*95c0*/  IADD3 R216, P0, R18, R216, RZ ;  /* 0x000000d812d87210 */ /* 0x000fca0007f1e0ff */
[----:B------:R-:W-:Y:S01]  /*95d0*/  IMAD.X R19, R227, 0x1, R17, P0 ;  /* 0x00000001e3137824 */ /* 0x000fe200000e0611 */
[----:B------:R-:W-:-:S05]  /*95e0*/  IADD3 R18, P0, R18, R22, RZ ;  /* 0x0000001612127210 */ /* 0x000fca0007f1e0ff */
[----:B------:R-:W-:Y:S01]  /*95f0*/  IMAD.X R17, R226, 0x1, R17, P0 ;  /* 0x00000001e2117824 */ /* 0x000fe200000e0611 */
        /* <DEDUP_REMOVED lines=12> */
[----:B------:R-:W-:-:S13]  /*96c0*/  ISETP.GT.AND P0, PT, R0, RZ, P2 ;  /* 0x000000ff0000720c */ /* 0x000fda0001704270 */
[----:B------:R-:W-:Y:S05]  /*96d0*/  @!P0 BRA `(.L_x_99) ;  /* 0x0000000000048947 */ /* 0x000fea0003800000 */
[----:B------:R3:W5:Y:S02]  /*96e0*/  LDG.E.LTC128B.U16 R21, desc[UR26][R10.64+0xa0] ;  /* 0x0000a01a0a157981 */ /* 0x000764000c1e1520 */
.L_x_99:
[----:B------:R-:W-:Y:S05]  /*96f0*/  BSYNC B0 ;  /* 0x0000000000007941 */ /* 0x000fea0003800000 */
.L_x_98:
        /* <DEDUP_REMOVED lines=13> */
.L_x_101:
[----:B------:R-:W-:Y:S05]  /*97d0*/  BSYNC B0 ;  /* 0x0000000000007941 */ /* 0x000fea0003800000 */
.L_x_100:
        /* <DEDUP_REMOVED lines=10> */
.L_x_103:
[----:B------:R-:W-:Y:S05]  /*9880*/  BSYNC B0 ;  /* 0x0000000000007941 */ /* 0x000fea0003800000 */
.L_x_102:
        /* <DEDUP_REMOVED lines=10> */
.L_x_105:
[----:B------:R-:W-:Y:S05]  /*9930*/  BSYNC B0 ;  /* 0x0000000000007941 */ /* 0x000fea0003800000 */
.L_x_104:
        /* <DEDUP_REMOVED lines=13> */
.L_x_107:
[----:B------:R-:W-:Y:S05]  /*9a10*/  BSYNC B0 ;  /* 0x0000000000007941 */ /* 0x000fea0003800000 */
.L_x_106:
        /* <DEDUP_REMOVED lines=13> */
.L_x_109:
[----:B------:R-:W-:Y:S05]  /*9af0*/  BSYNC B0 ;  /* 0x0000000000007941 */ /* 0x000fea0003800000 */
.L_x_108:
        /* <DEDUP_REMOVED lines=10> */
.L_x_111:
[----:B------:R-:W-:Y:S05]  /*9ba0*/  BSYNC B0 ;  /* 0x0000000000007941 */ /* 0x000fea0003800000 */
.L_x_110:
        /* <DEDUP_REMOVED lines=10> */
.L_x_113:
[----:B------:R-:W-:Y:S05]  /*9c50*/  BSYNC B0 ;  /* 0x0000000000007941 */ /* 0x000fea0003800000 */
.L_x_112:
        /* <DEDUP_REMOVED lines=13> */
.L_x_115:
[----:B------:R-:W-:Y:S05]  /*9d30*/  BSYNC B0 ;  /* 0x0000000000007941 */ /* 0x000fea0003800000 */
.L_x_114:
        /* <DEDUP_REMOVED lines=13> */
.L_x_117:
[----:B------:R-:W-:Y:S05]  /*9e10*/  BSYNC B0 ;  /* 0x0000000000007941 */ /* 0x000fea0003800000 */
.L_x_116:
        /* <DEDUP_REMOVED lines=10> */
.L_x_119:
[----:B------:R-:W-:Y:S05]  /*9ec0*/  BSYNC B0 ;  /* 0x0000000000007941 */ /* 0x000fea0003800000 */
.L_x_118:
        /* <DEDUP_REMOVED lines=10> */
.L_x_121:
[----:B------:R-:W-:Y:S05]  /*9f70*/  BSYNC B0 ;  /* 0x0000000000007941 */ /* 0x000fea0003800000 */
.L_x_120:
        /* <DEDUP_REMOVED lines=13> */
.L_x_123:
[----:B------:R-:W-:Y:S05]  /*a050*/  BSYNC B0 ;  /* 0x0000000000007941 */ /* 0x000fea0003800000 */
.L_x_122:
        /* <DEDUP_REMOVED lines=13> */
.L_x_125:
[----:B------:R-:W-:Y:S05]  /*a130*/  BSYNC B0 ;  /* 0x0000000000007941 */ /* 0x000fea0003800000 */
.L_x_124:
        /* <DEDUP_REMOVED lines=10> */
.L_x_127:
[----:B------:R-:W-:Y:S05]  /*a1e0*/  BSYNC B0 ;  /* 0x0000000000007941 */ /* 0x000fea0003800000 */
.L_x_126:
        /* <DEDUP_REMOVED lines=10> */
.L_x_129:
[----:B------:R-:W-:Y:S05]  /*a290*/  BSYNC B0 ;  /* 0x0000000000007941 */ /* 0x000fea0003800000 */
.L_x_128:
[----:B------:R-:W3:Y:S01]  /*a2a0*/  LDL.LU R235, [R1+0xdc] ;  /* 0x0000dc0001eb7983 */ /* 0x000ee20000300800 */
[----:B-----5:R-:W-:Y:S01]  /*a2b0*/  HADD2.F32 R234, -RZ, R21.H0_H0 ;  /* 0x20000015ffea7230 */ /* 0x020fe20000004100 */
[----:B------:R-:W-:Y:S01]  /*a2c0*/  ISETP.GT.AND P3, PT, R3, 0x70, PT ;  /* 0x000000700300780c */ /* 0x000fe20003f64270 */
[----:B------:R-:W-:Y:S03]  /*a2d0*/  BSSY B0, `(.L_x_130) ;  /* 0x0000008000007945 */ /* 0x000fe60003800000 */
[----:B------:R-:W-:-:S04]  /*a2e0*/  FMUL R234, R234, UR8 ;  /* 0x00000008eaea7c20 */ /* 0x000fc80008400000 */
[----:B---3--:R-:W-:-:S05]  /*a2f0*/  FFMA R234, R235, UR13, R234 ;  /* 0x0000000debea7c23 */ /* 0x008fca00080000ea */
[----:B------:R-:W-:-:S05]  /*a300*/  F2FP.F16.F32.PACK_AB R234, RZ, R234 ;  /* 0x000000eaffea723e */ /* 0x000fca00000000ff */
[----:B------:R3:W-:Y:S01]  /*a310*/  @P0 STG.E.U16 desc[UR26][R6.64+0xd2], R234 ;  /* 0x0000d2ea06000986 */ /* 0x0007e2000c10151a */
[----:B------:R-:W-:-:S13]  /*a320*/  ISETP.GT.AND P0, PT, R0, RZ, P3 ;  /* 0x000000ff0000720c */ /* 0x000fda0001f04270 */
[----:B---3--:R-:W-:Y:S05]  /*a330*/  @!P0 BRA `(.L_x_131) ;  /* 0x0000000000048947 */ /* 0x008fea0003800000 */
[----:B------:R3:W5:Y:S02]  /*a340*/  LDG.E.LTC128B.U16 R21, desc[UR26][R10.64+0xe0] ;  /* 0x0000e01a0a157981 */ /* 0x000764000c1e1520 */
.L_x_131:
[----:B------:R-:W-:Y:S05]  /*a350*/  BSYNC B0 ;  /* 0x0000000000007941 */ /* 0x000fea0003800000 */
.L_x_130:
[----:B------:R-:W2:Y:S01]  /*a360*/  LDL.LU R235, [R1+0xe0] ;  /* 0x0000e00001eb7983 */ /* 0x000ea20000300800 */
[----:B-----5:R-:W-:Y:S01]  /*a370*/  HADD2.F32 R234, -RZ, R21.H0_H0 ;  /* 0x20000015ffea7230 */ /* 0x020fe20000004100 */
[----:B------:R-:W-:Y:S01]  /*a380*/  ISETP.GT.AND P2, PT, R3, 0x71, PT ;  /* 0x000000710300780c */ /* 0x000fe20003f44270 */
[----:B------:R-:W-:Y:S03]  /*a390*/  BSSY B0, `(.L_x_132) ;  /* 0x0000008000007945 */ /* 0x000fe60003800000 */
[----:B------:R-:W-:-:S04]  /*a3a0*/  FMUL R234, R234, UR8 ;  /* 0x00000008eaea7c20 */ /* 0x000fc80008400000 */
[----:B--2---:R-:W-:-:S05]  /*a3b0*/  FFMA R234, R235, UR13, R234 ;  /* 0x0000000debea7c23 */ /* 0x004fca00080000ea */
[----:B------:R-:W-:-:S05]  /*a3c0*/  F2FP.F16.F32.PACK_AB R234, RZ, R234 ;  /* 0x000000eaffea723e */ /* 0x000fca00000000ff */
[----:B------:R2:W-:Y:S01]  /*a3d0*/  @P0 STG.E.U16 desc[UR26][R4.64+0xe0], R234 ;  /* 0x0000e0ea04000986 */ /* 0x0005e2000c10151a */
[----:B------:R-:W-:-:S13]  /*a3e0*/  ISETP.GT.AND P0, PT, R0, RZ, P2 ;  /* 0x000000ff0000720c */ /* 0x000fda0001704270 */
[----:B--2---:R-:W-:Y:S05]  /*a3f0*/  @!P0 BRA `(.L_x_133) ;  /* 0x0000000000048947 */ /* 0x004fea0003800000 */
[----:B------:R2:W5:Y:S02]  /*a400*/  LDG.E.LTC128B.U16 R21, desc[UR26][R10.64+0xe2] ;  /* 0x0000e21a0a157981 */ /* 0x000564000c1e1520 */
.L_x_133:
[----:B------:R-:W-:Y:S05]  /*a410*/  BSYNC B0 ;  /* 0x0000000000007941 */ /* 0x000fea0003800000 */
.L_x_132:
        /* <DEDUP_REMOVED lines=10> */
.L_x_135:
[----:B------:R-:W-:Y:S05]  /*a4c0*/  BSYNC B0 ;  /* 0x0000000000007941 */ /* 0x000fea0003800000 */
.L_x_134:
        /* <DEDUP_REMOVED lines=10> */
.L_x_137:
[----:B------:R-:W-:Y:S05]  /*a570*/  BSYNC B0 ;  /* 0x0000000000007941 */ /* 0x000fea0003800000 */
.L_x_136:
        /* <DEDUP_REMOVED lines=11> */
.L_x_139:
[----:B------:R-:W-:Y:S05]  /*a630*/  BSYNC B0 ;  /* 0x0000000000007941 */ /* 0x000fea0003800000 */
.L_x_138:
[----:B------:R-:W2:Y:S01]  /*a640*/  LDL.LU R235, [R1+0xf0] ;  /* 0x0000f00001eb7983 */ /* 0x000ea20000300800 */
[----:B-----5:R-:W-:Y:S01]  /*a650*/  HADD2.F32 R234, -RZ, R21.H0_H0 ;  /* 0x20000015ffea7230 */ /* 0x020fe20000004100 */
[----:B------:R-:W-:Y:S04]  /*a660*/  BSSY B0, `(.L_x_140) ;  /* 0x0000009000007945 */ /* 0x000fe80003800000 */
[----:B------:R-:W-:-:S04]  /*a670*/  FMUL R234, R234, UR8 ;  /* 0x00000008eaea7c20 */ /* 0x000fc80008400000 */
[----:B--2---:R-:W-:-:S05]  /*a680*/  FFMA R234, R235, UR13, R234 ;  /* 0x0000000debea7c23 */ /* 0x004fca00080000ea */
[----:B------:R-:W-:-:S05]  /*a690*/  F2FP.F16.F32.PACK_AB R234, RZ, R234 ;  /* 0x000000eaffea723e */ /* 0x000fca00000000ff */
[----:B------:R2:W-:Y:S01]  /*a6a0*/  @P0 STG.E.U16 desc[UR26][R4.64+0xf0], R234 ;  /* 0x0000f0ea04000986 */ /* 0x0005e2000c10151a */
[----:B------:R-:W-:-:S04]  /*a6b0*/  ISETP.GT.AND P0, PT, R3, 0x79, PT ;  /* 0x000000790300780c */ /* 0x000fc80003f04270 */
[----:B------:R-:W-:-:S13]  /*a6c0*/  ISETP.GT.AND P4, PT, R0, RZ, P0 ;  /* 0x000000ff0000720c */ /* 0x000fda0000784270 */
[----:B--2---:R-:W-:Y:S05]  /*a6d0*/  @!P4 BRA `(.L_x_141) ;  /* 0x000000000004c947 */ /* 0x004fea0003800000 */
[----:B------:R2:W5:Y:S02]  /*a6e0*/  LDG.E.LTC128B.U16 R21, desc[UR26][R10.64+0xf2] ;  /* 0x0000f21a0a157981 */ /* 0x000564000c1e1520 */
.L_x_141:
[----:B------:R-:W-:Y:S05]  /*a6f0*/  BSYNC B0 ;  /* 0x0000000000007941 */ /* 0x000fea0003800000 */
.L_x_140:
[----:B-1234-:R-:W2:Y:S01]  /*a700*/  LDL.LU R10, [R1+0xf4] ;  /* 0x0000f400010a7983 */ /* 0x01eea20000300800 */
[----:B-----5:R-:W-:Y:S01]  /*a710*/  HADD2.F32 R3, -RZ, R21.H0_H0 ;  /* 0x20000015ff037230 */ /* 0x020fe20000004100 */
[----:B------:R-:W-:Y:S04]  /*a720*/  BSSY B0, `(.L_x_142) ;  /* 0x0000008000007945 */ /* 0x000fe80003800000 */
[----:B------:R-:W-:-:S04]  /*a730*/  FMUL R3, R3, UR8 ;  /* 0x0000000803037c20 */ /* 0x000fc80008400000 */
[----:B--2---:R-:W-:-:S05]  /*a740*/  FFMA R3, R10, UR13, R3 ;  /* 0x0000000d0a037c23 */ /* 0x004fca0008000003 */
[----:B------:R-:W-:-:S05]  /*a750*/  F2FP.F16.F32.PACK_AB R3, RZ, R3 ;  /* 0x00000003ff03723e */ /* 0x000fca00000000ff */
[----:B------:R1:W-:Y:S01]  /*a760*/  @P4 STG.E.U16 desc[UR26][R4.64+0xf2], R3 ;  /* 0x0000f20304004986 */ /* 0x0003e2000c10151a */
[----:B------:R-:W-:-:S13]  /*a770*/  ISETP.GT.AND P4, PT, R0, 0x8, P1 ;  /* 0x000000080000780c */ /* 0x000fda0000f84270 */
[----:B-1----:R-:W-:Y:S05]  /*a780*/  @!P4 BRA `(.L_x_143) ;  /* 0x000000000004c947 */ /* 0x002fea0003800000 */
[----:B------:R1:W5:Y:S02]  /*a790*/  LDG.E.LTC128B.U16 R21, desc[UR26][R8.64+0xf0] ;  /* 0x0000f01a08157981 */ /* 0x000364000c1e1520 */
.L_x_143:
[----:B------:R-:W-:Y:S05]  /*a7a0*/  BSYNC B0 ;  /* 0x0000000000007941 */ /* 0x000fea0003800000 */
.L_x_142:
        /* <DEDUP_REMOVED lines=10> */
.L_x_145:
[----:B------:R-:W-:Y:S05]  /*a850*/  BSYNC B0 ;  /* 0x0000000000007941 */ /* 0x000fea0003800000 */
.L_x_144:
[----:B012---:R-:W2:Y:S01]  /*a860*/  LDL.LU R8, [R1+0xfc] ;  /* 0x0000fc0001087983 */ /* 0x007ea20000300800 */
[----:B-----5:R-:W-:Y:S02]  /*a870*/  HADD2.F32 R3, -RZ, R21.H0_H0 ;  /* 0x20000015ff037230 */ /* 0x020fe40000004100 */
[----:B------:R-:W-:-:S03]  /*a880*/  @P4 IMAD.MOV.U32 R9, RZ, RZ, R7 ;  /* 0x000000ffff094224 */ /* 0x000fc600078e0007 */
[----:B------:R-:W-:-:S04]  /*a890*/  FMUL R3, R3, UR8 ;  /* 0x0000000803037c20 */ /* 0x000fc80008400000 */
[----:B--2---:R-:W-:Y:S01]  /*a8a0*/  FFMA R3, R8, UR13, R3 ;  /* 0x0000000d08037c23 */ /* 0x004fe20008000003 */
[----:B------:R-:W-:-:S04]  /*a8b0*/  @P4 IMAD.MOV.U32 R8, RZ, RZ, R6 ;  /* 0x000000ffff084224 */ /* 0x000fc800078e0006 */
[----:B------:R-:W-:-:S04]  /*a8c0*/  F2FP.F16.F32.PACK_AB R3, RZ, R3 ;  /* 0x00000003ff03723e */ /* 0x000fc800000000ff */
[----:B------:R-:W-:-:S05]  /*a8d0*/  PRMT R10, R3, 0x7610, R10 ;  /* 0x00007610030a7816 */ /* 0x000fca000000000a */
[----:B------:R0:W-:Y:S01]  /*a8e0*/  @P4 STG.E.U16 desc[UR26][R8.64+0xf2], R10 ;  /* 0x0000f20a08004986 */ /* 0x0001e2000c10151a */
[----:B------:R-:W-:-:S04]  /*a8f0*/  IADD3 R6, P4, R4, UR12, RZ ;  /* 0x0000000c04067c10 */ /* 0x000fc8000ff9e0ff */
[----:B------:R-:W-:Y:S02]  /*a900*/  IADD3.X R7, R5, UR14, RZ, P4, !PT ;  /* 0x0000000e05077c10 */ /* 0x000fe4000a7fe4ff */
[----:B------:R-:W-:-:S13]  /*a910*/  ISETP.GT.AND P4, PT, R0, 0x40, P5 ;  /* 0x000000400000780c */ /* 0x000fda0002f84270 */
[----:B------:R-:W2:Y:S01]  /*a920*/  @P4 LDG.E.LTC128B.U16 R21, desc[UR26][R232.64] ;  /* 0x0000001ae8154981 */ /* 0x000ea2000c1e1520 */
[----:B------:R-:W-:Y:S01]  /*a930*/  BSSY B0, `(.L_x_146) ;  /* 0x000000a000007945 */ /* 0x000fe20003800000 */
[----:B--2---:R-:W-:-:S05]  /*a940*/  HADD2.F32 R3, -RZ, R21.H0_H0 ;  /* 0x20000015ff037230 */ /* 0x004fca0000004100 */
[----:B------:R-:W-:-:S04]  /*a950*/  FMUL R3, R3, UR8 ;  /* 0x0000000803037c20 */ /* 0x000fc80008400000 */
[----:B------:R-:W-:-:S05]  /*a960*/  FFMA R3, R152, UR13, R3 ;  /* 0x0000000d98037c23 */ /* 0x000fca0008000003 */
[----:B------:R-:W-:-:S05]  /*a970*/  F2FP.F16.F32.PACK_AB R3, RZ, R3 ;  /* 0x00000003ff03723e */ /* 0x000fca00000000ff */
[----:B------:R0:W-:Y:S01]  /*a980*/  @P4 STG.E.U16 desc[UR26][R6.64], R3 ;  /* 0x0000000306004986 */ /* 0x0001e2000c10151a */
[----:B------:R-:W-:-:S04]  /*a990*/  LOP3.LUT P4, RZ, R2, 0x2, RZ, 0xc0, !PT ;  /* 0x0000000202ff7812 */ /* 0x000fc8000788c0ff */
[----:B------:R-:W-:-:S13]  /*a9a0*/  ISETP.GT.AND P4, PT, R0, 0x40, P4 ;  /* 0x000000400000780c */ /* 0x000fda0002784270 */
[----:B0-----:R-:W-:Y:S05]  /*a9b0*/  @!P4 BRA `(.L_x_147) ;  /* 0x000000000004c947 */ /* 0x001fea0003800000 */
[----:B------:R0:W5:Y:S02]  /*a9c0*/  LDG.E.LTC128B.U16 R21, desc[UR26][R218.64+0x2] ;  /* 0x0000021ada157981 */ /* 0x000164000c1e1520 */
.L_x_147:
[----:B------:R-:W-:Y:S05]  /*a9d0*/  BSYNC B0 ;  /* 0x0000000000007941 */ /* 0x000fea0003800000 */
.L_x_146:
[----:B-----5:R-:W-:Y:S01]  /*a9e0*/  HADD2.F32 R3, -RZ, R21.H0_H0 ;  /* 0x20000015ff037230 */ /* 0x020fe20000004100 */
[----:B------:R-:W-:Y:S04]  /*a9f0*/  BSSY B0, `(.L_x_148) ;  /* 0x000000b000007945 */ /* 0x000fe80003800000 */
[----:B------:R-:W-:-:S04]  /*aa00*/  FMUL R8, R3, UR8 ;  /* 0x0000000803087c20 */ /* 0x000fc80008400000 */
[----:B------:R-:W-:-:S05]  /*aa10*/  FFMA R8, R153, UR13, R8 ;  /* 0x0000000d99087c23 */ /* 0x000fca0008000008 */
[----:B------:R-:W-:-:S04]  /*aa20*/  F2FP.F16.F32.PACK_AB R8, RZ, R8 ;  /* 0x00000008ff08723e */ /* 0x000fc800000000ff */
[----:B------:R-:W-:-:S05]  /*aa30*/  PRMT R3, R8, 0x7610, R3 ;  /* 0x0000761008037816 */ /* 0x000fca0000000003 */
[----:B------:R1:W-:Y:S01]  /*aa40*/  @P4 STG.E.U16 desc[UR26][R6.64+0x2], R3 ;  /* 0x0000020306004986 */ /* 0x0003e2000c10151a */
[----:B------:R-:W-:-:S04]  /*aa50*/  IADD3 R8, P4, R6, UR15, RZ ;  /* 0x0000000f06087c10 */ /* 0x000fc8000ff9e0ff */
[----:B------:R-:W-:Y:S02]  /*aa60*/  IADD3.X R9, R7, UR20, RZ, P4, !PT ;  /* 0x0000001407097c10 */ /* 0x000fe4000a7fe4ff */
[----:B------:R-:W-:-:S13]  /*aa70*/  ISETP.GT.AND P4, PT, R0, 0x48, P5 ;  /* 0x000000480000780c */ /* 0x000fda0002f84270 */
[----:B-1----:R-:W-:Y:S05]  /*aa80*/  @!P4 BRA `(.L_x_149) ;  /* 0x000000000004c947 */ /* 0x002fea0003800000 */
[----:B------:R1:W5:Y:S02]  /*aa90*/  LDG.E.LTC128B.U16 R21, desc[UR26][R226.64] ;  /* 0x0000001ae2157981 */ /* 0x000364000c1e1520 */
.L_x_149:
[----:B------:R-:W-:Y:S05]  /*aaa0*/  BSYNC B0 ;  /* 0x0000000000007941 */ /* 0x000fea0003800000 */
.L_x_148:
[----:B-----5:R-:W-:Y:S01]  /*aab0*/  HADD2.F32 R3, -RZ, R21.H0_H0 ;  /* 0x20000015ff037230 */ /* 0x020fe20000004100 */
[----:B------:R-:W-:Y:S04]  /*aac0*/  BSSY B0, `(.L_x_150) ;  /* 0x000000b000007945 */ /* 0x000fe80003800000 */
[----:B------:R-:W-:-:S04]  /*aad0*/  FMUL R3, R3, UR8 ;  /* 0x0000000803037c20 */ /* 0x000fc80008400000 */
[----:B------:R-:W-:-:S05]  /*aae0*/  FFMA R3, R154, UR13, R3 ;  /* 0x0000000d9a037c23 */ /* 0x000fca0008000003 */
[----:B------:R-:W-:-:S05]  /*aaf0*/  F2FP.F16.F32.PACK_AB R3, RZ, R3 ;  /* 0x00000003ff03723e */ /* 0x000fca00000000ff */
[----:B------:R2:W-:Y:S01]  /*ab00*/  @P4 STG.E.U16 desc[UR26][R8.64], R3 ;  /* 0x0000000308004986 */ /* 0x0005e2000c10151a */
[----:B------:R-:W-:-:S04]  /*ab10*/  IADD3 R10, P4, R6, UR15, RZ ;  /* 0x0000000f060a7c10 */ /* 0x000fc8000ff9e0ff */
[----:B------:R-:W-:Y:S02]  /*ab20*/  IADD3.X R11, R7, UR20, RZ, P4, !PT ;  /* 0x00000014070b7c10 */ /* 0x000fe4000a7fe4ff */
[----:B------:R-:W-:-:S04]  /*ab30*/  LOP3.LUT P4, RZ, R2, 0x2, RZ, 0xc0, !PT ;  /* 0x0000000202ff7812 */ /* 0x000fc8000788c0ff */
[----:B------:R-:W-:-:S13]  /*ab40*/  ISETP.GT.AND P4, PT, R0, 0x48, P4 ;  /* 0x000000480000780c */ /* 0x000fda0002784270 */
[----:B--2---:R-:W-:Y:S05]  /*ab50*/  @!P4 BRA `(.L_x_151) ;  /* 0x000000000004c947 */ /* 0x004fea0003800000 */
[----:B------:R2:W5:Y:S02]  /*ab60*/  LDG.E.LTC128B.U16 R21, desc[UR26][R18.64+0x2] ;  /* 0x0000021a12157981 */ /* 0x000564000c1e1520 */
.L_x_151:
[----:B------:R-:W-:Y:S05]  /*ab70*/  BSYNC B0 ;  /* 0x0000000000007941 */ /* 0x000fea0003800000 */
.L_x_150:
[----:B-----5:R-:W-:Y:S01]  /*ab80*/  HADD2.F32 R3, -RZ, R21.H0_H0 ;  /* 0x20000015ff037230 */ /* 0x020fe20000004100 */
[----:B------:R-:W-:Y:S04]  /*ab90*/  BSSY B0, `(.L_x_152) ;  /* 0x0000009000007945 */ /* 0x000fe80003800000 */
[----:B------:R-:W-:-:S04]  /*aba0*/  FMUL R8, R3, UR8 ;  /* 0x0000000803087c20 */ /* 0x000fc80008400000 */
[----:B------:R-:W-:-:S05]  /*abb0*/  FFMA R8, R155, UR13, R8 ;  /* 0x0000000d9b087c23 */ /* 0x000fca0008000008 */
[----:B------:R-:W-:-:S05]  /*abc0*/  F2FP.F16.F32.PACK_AB R8, RZ, R8 ;  /* 0x00000008ff08723e */ /* 0x000fca00000000ff */
[----:B------:R3:W-:Y:S01]  /*abd0*/  @P4 STG.E.U16 desc[UR26][R10.64+0x2], R8 ;  /* 0x000002080a004986 */ /* 0x0007e2000c10151a */
[----:B------:R-:W-:-:S04]  /*abe0*/  LOP3.LUT P4, RZ, R2, 0x4, RZ, 0xc0, !PT ;  /* 0x0000000402ff7812 */ /* 0x000fc8000788c0ff */
[----:B------:R-:W-:-:S13]  /*abf0*/  ISETP.GT.AND P4, PT, R0, 0x40, P4 ;  /* 0x000000400000780c */ /* 0x000fda0002784270 */
[----:B---3--:R-:W-:Y:S05]  /*ac00*/  @!P4 BRA `(.L_x_153) ;  /* 0x000000000004c947 */ /* 0x008fea0003800000 */
[----:B------:R3:W5:Y:S02]  /*ac10*/  LDG.E.LTC128B.U16 R21, desc[UR26][R218.64+0x10] ;  /* 0x0000101ada157981 */ /* 0x000764000c1e1520 */
.L_x_153:
[----:B------:R-:W-:Y:S05]  /*ac20*/  BSYNC B0 ;  /* 0x0000000000007941 */ /* 0x000fea0003800000 */
.L_x_152:
        /* <DEDUP_REMOVED lines=8> */
[----:B----4-:R-:W-:Y:S05]  /*acb0*/  @!P4 BRA `(.L_x_155) ;  /* 0x000000000004c947 */ /* 0x010fea0003800000 */
[----:B------:R4:W5:Y:S02]  /*acc0*/  LDG.E.LTC128B.U16 R21, desc[UR26][R218.64+0x12] ;  /* 0x0000121ada157981 */ /* 0x000964000c1e1520 */
.L_x_155:
[----:B------:R-:W-:Y:S05]  /*acd0*/  BSYNC B0 ;  /* 0x0000000000007941 */ /* 0x000fea0003800000 */
.L_x_154:
        /* <DEDUP_REMOVED lines=10> */
.L_x_157:
[----:B------:R-:W-:Y:S05]  /*ad80*/  BSYNC B0 ;  /* 0x0000000000007941 */ /* 0x000fea0003800000 */
.L_x_156:
        /* <DEDUP_REMOVED lines=10> */
.L_x_159:
[----:B------:R-:W-:Y:S05]  /*ae30*/  BSYNC B0 ;  /* 0x0000000000007941 */ /* 0x000fea0003800000 */
.L_x_158:
[----:B-----5:R-:W-:Y:S01]  /*ae40*/  HADD2.F32 R3, -RZ, R21.H0_H0 ;  /* 0x20000015ff037230 */ /* 0x020fe20000004100 */
[----:B------:R-:W-:Y:S01]  /*ae50*/  BSSY B0, `(.L_x_160) ;  /* 0x000000c000007945 */ /* 0x000fe20003800000 */
[----:B------:R-:W-:-:S03]  /*ae60*/  @P4 IMAD.MOV.U32 R9, RZ, RZ, R13 ;  /* 0x000000ffff094224 */ /* 0x000fc600078e000d */
[----:B------:R-:W-:-:S04]  /*ae70*/  FMUL R8, R3, UR8 ;  /* 0x0000000803087c20 */ /* 0x000fc80008400000 */
[----:B------:R-:W-:-:S05]  /*ae80*/  FFMA R8, R159, UR13, R8 ;  /* 0x0000000d9f087c23 */ /* 0x000fca0008000008 */
[----:B------:R-:W-:-:S04]  /*ae90*/  F2FP.F16.F32.PACK_AB R8, RZ, R8 ;  /* 0x00000008ff08723e */ /* 0x000fc800000000ff */
[----:B------:R-:W-:Y:S01]  /*aea0*/  PRMT R3, R8, 0x7610, R3 ;  /* 0x0000761008037816 */ /* 0x000fe20000000003 */
[----:B------:R-:W-:-:S05]  /*aeb0*/  @P4 IMAD.MOV.U32 R8, RZ, RZ, R12 ;  /* 0x000000ffff084224 */ /* 0x000fca00078e000c */
[----:B------:R0:W-:Y:S01]  /*aec0*/  @P4 STG.E.U16 desc[UR26][R8.64+0x12], R3 ;  /* 0x0000120308004986 */ /* 0x0001e2000c10151a */
[----:B------:R-:W-:-:S04]  /*aed0*/  LOP3.LUT P4, RZ, R2, 0x10, RZ, 0xc0, !PT ;  /* 0x0000001002ff7812 */ /* 0x000fc8000788c0ff */
[----:B------:R-:W-:-:S13]  /*aee0*/  ISETP.GT.AND P4, PT, R0, 0x40, P4 ;  /* 0x000000400000780c */ /* 0x000fda0002784270 */
[----:B0-----:R-:W-:Y:S05]  /*aef0*/  @!P4 BRA `(.L_x_161) ;  /* 0x000000000004c947 */ /* 0x001fea0003800000 */
[----:B------:R0:W5:Y:S02]  /*af00*/  LDG.E.LTC128B.U16 R21, desc[UR26][R218.64+0x20] ;  /* 0x0000201ada157981 */ /* 0x000164000c1e1520 */
.L_x_161:
[----:B------:R-:W-:Y:S05]  /*af10*/  BSYNC B0 ;  /* 0x0000000000007941 */ /* 0x000fea0003800000 */
.L_x_160:
        /* <DEDUP_REMOVED lines=10> */
.L_x_163:
[----:B------:R-:W-:Y:S05]  /*afc0*/  BSYNC B0 ;  /* 0x0000000000007941 */ /* 0x000fea0003800000 */
.L_x_162:
        /* <DEDUP_REMOVED lines=10> */
.L_x_165:
[----:B------:R-:W-:Y:S05]  /*b070*/  BSYNC B0 ;  /* 0x0000000000007941 */ /* 0x000fea0003800000 */
.L_x_164:
[----:B-----5:R-:W-:Y:S01]  /*b080*/  HADD2.F32 R3, -RZ, R21.H0_H0 ;  /* 0x20000015ff037230 */ /* 0x020fe20000004100 */
[----:B------:R-:W-:Y:S01]  /*b090*/  BSSY B0, `(.L_x_166) ;  /* 0x000000b000007945 */ /* 0x000fe20003800000 */
[----:B------:R-:W-:Y:S02]  /*b0a0*/  @P4 IMAD.MOV.U32 R8, RZ, RZ, R12 ;  /* 0x000000ffff084224 */ /* 0x000fe400078e000c */
[----:B------:R-:W-:Y:S02]  /*b0b0*/  @P4 IMAD.MOV.U32 R9, RZ, RZ, R13 ;  /* 0x000000ffff094224 */ /* 0x000fe400078e000d */
        /* <DEDUP_REMOVED lines=8> */
.L_x_167:
[----:B------:R-:W-:Y:S05]  /*b140*/  BSYNC B0 ;  /* 0x0000000000007941 */ /* 0x000fea0003800000 */
.L_x_166:
        /* <DEDUP_REMOVED lines=13> */
.L_x_169:
[----:B------:R-:W-:Y:S05]  /*b220*/  BSYNC B0 ;  /* 0x0000000000007941 */ /* 0x000fea0003800000 */
.L_x_168:
        /* <DEDUP_REMOVED lines=10> */
.L_x_171:
[----:B------:R-:W-:Y:S05]  /*b2d0*/  BSYNC B0 ;  /* 0x0000000000007941 */ /* 0x000fea0003800000 */
.L_x_170:
        /* <DEDUP_REMOVED lines=10> */
.L_x_173:
[----:B------:R-:W-:Y:S05]  /*b380*/  BSYNC B0 ;  /* 0x0000000000007941 */ /* 0x000fea0003800000 */
.L_x_172:
        /* <DEDUP_REMOVED lines=12> */
.L_x_175:
[----:B------:R-:W-:Y:S05]  /*b450*/  BSYNC B0 ;  /* 0x0000000000007941 */ /* 0x000fea0003800000 */
.L_x_174:
        /* <DEDUP_REMOVED lines=13> */
.L_x_177:
[----:B------:R-:W-:Y:S05]  /*b530*/  BSYNC B0 ;  /* 0x0000000000007941 */ /* 0x000fea0003800000 */
.L_x_176:
        /* <DEDUP_REMOVED lines=10> */
.L_x_179:
[----:B------:R-:W-:Y:S05]  /*b5e0*/  BSYNC B0 ;  /* 0x0000000000007941 */ /* 0x000fea0003800000 */
.L_x_178:
        /* <DEDUP_REMOVED lines=10> */
.L_x_181:
[----:B------:R-:W-:Y:S05]  /*b690*/  BSYNC B0 ;  /* 0x0000000000007941 */ /* 0x000fea0003800000 */
.L_x_180:
        /* <DEDUP_REMOVED lines=12> */
.L_x_183:
[----:B------:R-:W-:Y:S05]  /*b760*/  BSYNC B0 ;  /* 0x0000000000007941 */ /* 0x000fea0003800000 */
.L_x_182:
        /* <DEDUP_REMOVED lines=13> */
.L_x_185:
[----:B------:R-:W-:Y:S05]  /*b840*/  BSYNC B0 ;  /* 0x0000000000007941 */ /* 0x000fea0003800000 */
.L_x_184:
        /* <DEDUP_REMOVED lines=10> */
.L_x_187:
[----:B------:R-:W-:Y:S05]  /*b8f0*/  BSYNC B0 ;  /* 0x0000000000007941 */ /* 0x000fea0003800000 */
.L_x_186:
        /* <DEDUP_REMOVED lines=10> */
.L_x_189:
[----:B------:R-:W-:Y:S05]  /*b9a0*/  BSYNC B0 ;  /* 0x0000000000007941 */ /* 0x000fea0003800000 */
.L_x_188:
[----:B-----5:R-:W-:Y:S01]  /*b9b0*/  HADD2.F32 R3, -RZ, R21.H0_H0 ;  /* 0x20000015ff037230 */ /* 0x020fe20000004100 */
[----:B------:R-:W-:Y:S01]  /*b9c0*/  @P4 MOV R9, R13 ;  /* 0x0000000d00094202 */ /* 0x000fe20000000f00 */
[----:B------:R-:W-:Y:S01]  /*b9d0*/  @P4 IMAD.MOV.U32 R8, RZ, RZ, R12 ;  /* 0x000000ffff084224 */ /* 0x000fe200078e000c */
[----:B------:R-:W-:Y:S02]  /*b9e0*/  BSSY B0, `(.L_x_190) ;  /* 0x0000009000007945 */ /* 0x000fe40003800000 */
        /* <DEDUP_REMOVED lines=8> */
.L_x_191:
[----:B------:R-:W-:Y:S05]  /*ba70*/  BSYNC B0 ;  /* 0x0000000000007941 */ /* 0x000fea0003800000 */
.L_x_190:
        /* <DEDUP_REMOVED lines=13> */
.L_x_193:
[----:B------:R-:W-:Y:S05]  /*bb50*/  BSYNC B0 ;  /* 0x0000000000007941 */ /* 0x000fea0003800000 */
.L_x_192:
        /* <DEDUP_REMOVED lines=10> */
.L_x_195:
[----:B------:R-:W-:Y:S05]  /*bc00*/  BSYNC B0 ;  /* 0x0000000000007941 */ /* 0x000fea0003800000 */
.L_x_194:
        /* <DEDUP_REMOVED lines=10> */
.L_x_197:
[----:B------:R-:W-:Y:S05]  /*bcb0*/  BSYNC B0 ;  /* 0x0000000000007941 */ /* 0x000fea0003800000 */
.L_x_196:
        /* <DEDUP_REMOVED lines=12> */
.L_x_199:
[----:B------:R-:W-:Y:S05]  /*bd80*/  BSYNC B0 ;  /* 0x0000000000007941 */ /* 0x000fea0003800000 */
.L_x_198:
        /* <DEDUP_REMOVED lines=13> */
.L_x_201:
[----:B------:R-:W-:Y:S05]  /*be60*/  BSYNC B0 ;  /* 0x0000000000007941 */ /* 0x000fea0003800000 */
.L_x_200:
        /* <DEDUP_REMOVED lines=10> */
.L_x_203:
[----:B------:R-:W-:Y:S05]  /*bf10*/  BSYNC B0 ;  /* 0x0000000000007941 */ /* 0x000fea0003800000 */
.L_x_202:
        /* <DEDUP_REMOVED lines=10> */
.L_x_205:
[----:B------:R-:W-:Y:S05]  /*bfc0*/  BSYNC B0 ;  /* 0x0000000000007941 */ /* 0x000fea0003800000 */
.L_x_204:
        /* <DEDUP_REMOVED lines=12> */
.L_x_207:
[----:B------:R-:W-:Y:S05]  /*c090*/  BSYNC B0 ;  /* 0x0000000000007941 */ /* 0x000fea0003800000 */
.L_x_206:
        /* <DEDUP_REMOVED lines=13> */
.L_x_209:
[----:B------:R-:W-:Y:S05]  /*c170*/  BSYNC B0 ;  /* 0x0000000000007941 */ /* 0x000fea0003800000 */
.L_x_208:
        /* <DEDUP_REMOVED lines=10> */
.L_x_211:
[----:B------:R-:W-:Y:S05]  /*c220*/  BSYNC B0 ;  /* 0x0000000000007941 */ /* 0x000fea0003800000 */
.L_x_210:
        /* <DEDUP_REMOVED lines=10> */
.L_x_213:
[----:B------:R-:W-:Y:S05]  /*c2d0*/  BSYNC B0 ;  /* 0x0000000000007941 */ /* 0x000fea0003800000 */
.L_x_212:
        /* <DEDUP_REMOVED lines=12> */
.L_x_215:
[----:B------:R-:W-:Y:S05]  /*c3a0*/  BSYNC B0 ;  /* 0x0000000000007941 */ /* 0x000fea0003800000 */
.L_x_214:
        /* <DEDUP_REMOVED lines=13> */
.L_x_217:
[----:B------:R-:W-:Y:S05]  /*c480*/  BSYNC B0 ;  /* 0x0000000000007941 */ /* 0x000fea0003800000 */
.L_x_216:
        /* <DEDUP_REMOVED lines=10> */
.L_x_219:
[----:B------:R-:W-:Y:S05]  /*c530*/  BSYNC B0 ;  /* 0x0000000000007941 */ /* 0x000fea0003800000 */
.L_x_218:
        /* <DEDUP_REMOVED lines=10> */
.L_x_221:
[----:B------:R-:W-:Y:S05]  /*c5e0*/  BSYNC B0 ;  /* 0x0000000000007941 */ /* 0x000fea0003800000 */
.L_x_220:
        /* <DEDUP_REMOVED lines=12> */
.L_x_223:
[----:B------:R-:W-:Y:S05]  /*c6b0*/  BSYNC B0 ;  /* 0x0000000000007941 */ /* 0x000fea0003800000 */
.L_x_222:
        /* <DEDUP_REMOVED lines=13> */
.L_x_225:
[----:B------:R-:W-:Y:S05]  /*c790*/  BSYNC B0 ;  /* 0x0000000000007941 */ /* 0x000fea0003800000 */
.L_x_224:
        /* <DEDUP_REMOVED lines=10> */
.L_x_227:
[----:B------:R-:W-:Y:S05]  /*c840*/  BSYNC B0 ;  /* 0x0000000000007941 */ /* 0x000fea0003800000 */
.L_x_226:
        /* <DEDUP_REMOVED lines=10> */
.L_x_229:
[----:B------:R-:W-:Y:S05]  /*c8f0*/  BSYNC B0 ;  /* 0x0000000000007941 */ /* 0x000fea0003800000 */
.L_x_228:
        /* <DEDUP_REMOVED lines=12> */
.L_x_231:
[----:B------:R-:W-:Y:S05]  /*c9c0*/  BSYNC B0 ;  /* 0x0000000000007941 */ /* 0x000fea0003800000 */
.L_x_230:
        /* <DEDUP_REMOVED lines=13> */
.L_x_233:
[----:B------:R-:W-:Y:S05]  /*caa0*/  BSYNC B0 ;  /* 0x0000000000007941 */ /* 0x000fea0003800000 */
.L_x_232:
        /* <DEDUP_REMOVED lines=10> */
.L_x_235:
[----:B------:R-:W-:Y:S05]  /*cb50*/  BSYNC B0 ;  /* 0x0000000000007941 */ /* 0x000fea0003800000 */
.L_x_234:
        /* <DEDUP_REMOVED lines=10> */
.L_x_237:
[----:B------:R-:W-:Y:S05]  /*cc00*/  BSYNC B0 ;  /* 0x0000000000007941 */ /* 0x000fea0003800000 */
.L_x_236:
        /* <DEDUP_REMOVED lines=12> */
.L_x_239:
[----:B------:R-:W-:Y:S05]  /*ccd0*/  BSYNC B0 ;  /* 0x0000000000007941 */ /* 0x000fea0003800000 */
.L_x_238:
        /* <DEDUP_REMOVED lines=13> */
.L_x_241:
[----:B------:R-:W-:Y:S05]  /*cdb0*/  BSYNC B0 ;  /* 0x0000000000007941 */ /* 0x000fea0003800000 */
.L_x_240:
        /* <DEDUP_REMOVED lines=10> */
.L_x_243:
[----:B------:R-:W-:Y:S05]  /*ce60*/  BSYNC B0 ;  /* 0x0000000000007941 */ /* 0x000fea0003800000 */
.L_x_242:
        /* <DEDUP_REMOVED lines=10> */
.L_x_245:
[----:B------:R-:W-:Y:S05]  /*cf10*/  BSYNC B0 ;  /* 0x0000000000007941 */ /* 0x000fea0003800000 */
.L_x_244:
        /* <DEDUP_REMOVED lines=12> */
.L_x_247:
[----:B------:R-:W-:Y:S05]  /*cfe0*/  BSYNC B0 ;  /* 0x0000000000007941 */ /* 0x000fea0003800000 */
.L_x_246:
        /* <DEDUP_REMOVED lines=13> */
.L_x_249:
[----:B------:R-:W-:Y:S05]  /*d0c0*/  BSYNC B0 ;  /* 0x0000000000007941 */ /* 0x000fea0003800000 */
.L_x_248:
[----:B-----5:R-:W-:Y:S01]  /*d0d0*/  HADD2.F32 R3, -RZ, R21.H0_H0 ;  /* 0x20000015ff037230 */ /* 0x020fe20000004100 */
[----:B------:R-:W-:Y:S04]  /*d0e0*/  BSSY B0, `(.L_x_250) ;  /* 0x0000008000007945 */ /* 0x000fe80003800000 */
[----:B------:R-:W-:-:S04]  /*d0f0*/  FMUL R3, R3, UR8 ;  /* 0x0000000803037c20 */ /* 0x000fc80008400000 */
[----:B------:R-:W-:-:S05]  /*d100*/  FFMA R3, R204, UR13, R3 ;  /* 0x0000000dcc037c23 */ /* 0x000fca0008000003 */
[----:B------:R-:W-:-:S05]  /*d110*/  F2FP.F16.F32.PACK_AB R3, RZ, R3 ;  /* 0x00000003ff03723e */ /* 0x000fca00000000ff */
[----:B------:R0:W-:Y:S01]  /*d120*/  @P4 STG.E.U16 desc[UR26][R6.64+0xd0], R3 ;  /* 0x0000d00306004986 */ /* 0x0001e2000c10151a */
[----:B------:R-:W-:-:S13]  /*d130*/  ISETP.GT.AND P4, PT, R0, 0x40, P6 ;  /* 0x000000400000780c */ /* 0x000fda0003784270 */
[----:B0-----:R-:W-:Y:S05]  /*d140*/  @!P4 BRA `(.L_x_251) ;  /* 0x000000000004c947 */ /* 0x001fea0003800000 */
[----:B------:R0:W5:Y:S02]  /*d150*/  LDG.E.LTC128B.U16 R21, desc[UR26][R218.64+0xd2] ;  /* 0x0000d21ada157981 */ /* 0x000164000c1e1520 */
.L_x_251:
[----:B------:R-:W-:Y:S05]  /*d160*/  BSYNC B0 ;  /* 0x0000000000007941 */ /* 0x000fea0003800000 */
.L_x_250:
        /* <DEDUP_REMOVED lines=10> */
.L_x_253:
[----:B------:R-:W-:Y:S05]  /*d210*/  BSYNC B0 ;  /* 0x0000000000007941 */ /* 0x000fea0003800000 */
.L_x_252:
        /* <DEDUP_REMOVED lines=8> */
[----:B------:R-:W-:-:S13]  /*d2a0*/  ISETP.GT.AND P4, PT, R0, 0x48, P6 ;  /* 0x000000480000780c */ /* 0x000fda0003784270 */
[----:B0-----:R-:W-:Y:S05]  /*d2b0*/  @!P4 BRA `(.L_x_255) ;  /* 0x000000000004c947 */ /* 0x001fea0003800000 */
[----:B------:R0:W5:Y:S02]  /*d2c0*/  LDG.E.LTC128B.U16 R21, desc[UR26][R18.64+0xd2] ;  /* 0x0000d21a12157981 */ /* 0x000164000c1e1520 */
.L_x_255:
[----:B------:R-:W-:Y:S05]  /*d2d0*/  BSYNC B0 ;  /* 0x0000000000007941 */ /* 0x000fea0003800000 */
.L_x_254:
        /* <DEDUP_REMOVED lines=9> */
[----:B------:R-:W-:-:S13]  /*d370*/  ISETP.GT.AND P4, PT, R0, 0x40, P3 ;  /* 0x000000400000780c */ /* 0x000fda0001f84270 */
[----:B0-----:R-:W-:Y:S05]  /*d380*/  @!P4 BRA `(.L_x_257) ;  /* 0x000000000004c947 */ /* 0x001fea0003800000 */
[----:B------:R0:W5:Y:S02]  /*d390*/  LDG.E.LTC128B.U16 R21, desc[UR26][R218.64+0xe0] ;  /* 0x0000e01ada157981 */ /* 0x000164000c1e1520 */
.L_x_257:
[----:B------:R-:W-:Y:S05]  /*d3a0*/  BSYNC B0 ;  /* 0x0000000000007941 */ /* 0x000fea0003800000 */
.L_x_256:
        /* <DEDUP_REMOVED lines=9> */
.L_x_259:
[----:B------:R-:W-:Y:S05]  /*d440*/  BSYNC B0 ;  /* 0x0000000000007941 */ /* 0x000fea0003800000 */
.L_x_258:
        /* <DEDUP_REMOVED lines=9> */
.L_x_261:
[----:B------:R-:W-:Y:S05]  /*d4e0*/  BSYNC B0 ;  /* 0x0000000000007941 */ /* 0x000fea0003800000 */
.L_x_260:
        /* <DEDUP_REMOVED lines=11> */
.L_x_263:
[----:B------:R-:W-:Y:S05]  /*d5a0*/  BSYNC B0 ;  /* 0x0000000000007941 */ /* 0x000fea0003800000 */
.L_x_262:
        /* <DEDUP_REMOVED lines=12> */
.L_x_265:
[----:B------:R-:W-:Y:S05]  /*d670*/  BSYNC B0 ;  /* 0x0000000000007941 */ /* 0x000fea0003800000 */
.L_x_264:
        /* <DEDUP_REMOVED lines=9> */
.L_x_267:
[----:B------:R-:W-:Y:S05]  /*d710*/  BSYNC B0 ;  /* 0x0000000000007941 */ /* 0x000fea0003800000 */
.L_x_266:
        /* <DEDUP_REMOVED lines=9> */
.L_x_269:
[----:B------:R-:W-:Y:S05]  /*d7b0*/  BSYNC B0 ;  /* 0x0000000000007941 */ /* 0x000fea0003800000 */
.L_x_268:
        /* <DEDUP_REMOVED lines=11> */
.L_x_271:
[----:B------:R-:W-:Y:S05]  /*d870*/  BSYNC B0 ;  /* 0x0000000000007941 */ /* 0x000fea0003800000 */
.L_x_270:
[----:B-----5:R-:W-:-:S05]  /*d880*/  HADD2.F32 R3, -RZ, R21.H0_H0 ;  /* 0x20000015ff037230 */ /* 0x020fca0000004100 */
[----:B------:R-:W-:-:S04]  /*d890*/  FMUL R6, R3, UR8 ;  /* 0x0000000803067c20 */ /* 0x000fc80008400000 */
[----:B------:R-:W-:-:S05]  /*d8a0*/  FFMA R6, R215, UR13, R6 ;  /* 0x0000000dd7067c23 */ /* 0x000fca0008000006 */
[----:B------:R-:W-:-:S04]  /*d8b0*/  F2FP.F16.F32.PACK_AB R6, RZ, R6 ;  /* 0x00000006ff06723e */ /* 0x000fc800000000ff */
[----:B------:R-:W-:-:S05]  /*d8c0*/  PRMT R7, R6, 0x7610, R7 ;  /* 0x0000761006077816 */ /* 0x000fca0000000007 */
[----:B------:R1:W-:Y:S01]  /*d8d0*/  @P4 STG.E.U16 desc[UR26][R12.64+0xf2], R7 ;  /* 0x0000f2070c004986 */ /* 0x0003e2000c10151a */
[----:B------:R-:W-:-:S04]  /*d8e0*/  IADD3 R6, P4, R4, UR10, RZ ;  /* 0x0000000a04067c10 */ /* 0x000fc8000ff9e0ff */
[----:B-1----:R-:W-:Y:S02]  /*d8f0*/  IADD3.X R7, R5, UR11, RZ, P4, !PT ;  /* 0x0000000b05077c10 */ /* 0x002fe4000a7fe4ff */
        /* <DEDUP_REMOVED lines=10> */
[----:B-1----:R-:W-:Y:S05]  /*d9a0*/  @!P4 BRA `(.L_x_273) ;  /* 0x000000000004c947 */ /* 0x002fea0003800000 */
[----:B------:R1:W5:Y:S02]  /*d9b0*/  LDG.E.LTC128B.U16 R21, desc[UR26][R220.64+0x2] ;  /* 0x0000021adc157981 */ /* 0x000364000c1e1520 */
.L_x_273:
[----:B------:R-:W-:Y:S05]  /*d9c0*/  BSYNC B0 ;  /* 0x0000000000007941 */ /* 0x000fea0003800000 */
.L_x_272:
        /* <DEDUP_REMOVED lines=10> */
[----:B--2---:R-:W-:Y:S05]  /*da70*/  @!P4 BRA `(.L_x_275) ;  /* 0x000000000004c947 */ /* 0x004fea0003800000 */
[----:B------:R2:W5:Y:S02]  /*da80*/  LDG.E.LTC128B.U16 R21, desc[UR26][R224.64] ;  /* 0x0000001ae0157981 */ /* 0x000564000c1e1520 */
.L_x_275:
[----:B------:R-:W-:Y:S05]  /*da90*/  BSYNC B0 ;  /* 0x0000000000007941 */ /* 0x000fea0003800000 */
.L_x_274:
        /* <DEDUP_REMOVED lines=10> */
[----:B0-----:R-:W-:Y:S05]  /*db40*/  @!P4 BRA `(.L_x_277) ;  /* 0x000000000004c947 */ /* 0x001fea0003800000 */
[----:B------:R0:W5:Y:S02]  /*db50*/  LDG.E.LTC128B.U16 R21, desc[UR26][R22.64+0x2] ;  /* 0x0000021a16157981 */ /* 0x000164000c1e1520 */
.L_x_277:
[----:B------:R-:W-:Y:S05]  /*db60*/  BSYNC B0 ;  /* 0x0000000000007941 */ /* 0x000fea0003800000 */
.L_x_276:
        /* <DEDUP_REMOVED lines=10> */
.L_x_279:
[----:B------:R-:W-:Y:S05]  /*dc10*/  BSYNC B0 ;  /* 0x0000000000007941 */ /* 0x000fea0003800000 */
.L_x_278:
        /* <DEDUP_REMOVED lines=10> */
.L_x_281:
[----:B------:R-:W-:Y:S05]  /*dcc0*/  BSYNC B0 ;  /* 0x0000000000007941 */ /* 0x000fea0003800000 */
.L_x_280:
        /* <DEDUP_REMOVED lines=10> */
.L_x_283:
[----:B------:R-:W-:Y:S05]  /*dd70*/  BSYNC B0 ;  /* 0x0000000000007941 */ /* 0x000fea0003800000 */
.L_x_282:
        /* <DEDUP_REMOVED lines=10> */
.L_x_285:
[----:B------:R-:W-:Y:S05]  /*de20*/  BSYNC B0 ;  /* 0x0000000000007941 */ /* 0x000fea0003800000 */
.L_x_284:
        /* <DEDUP_REMOVED lines=13> */
.L_x_287:
[----:B------:R-:W-:Y:S05]  /*df00*/  BSYNC B0 ;  /* 0x0000000000007941 */ /* 0x000fea0003800000 */
.L_x_286:
        /* <DEDUP_REMOVED lines=10> */
.L_x_289:
[----:B------:R-:W-:Y:S05]  /*dfb0*/  BSYNC B0 ;  /* 0x0000000000007941 */ /* 0x000fea0003800000 */
.L_x_288:
        /* <DEDUP_REMOVED lines=10> */
.L_x_291:
[----:B------:R-:W-:Y:S05]  /*e060*/  BSYNC B0 ;  /* 0x0000000000007941 */ /* 0x000fea0003800000 */
.L_x_290:
        /* <DEDUP_REMOVED lines=12> */
.L_x_293:
[----:B------:R-:W-:Y:S05]  /*e130*/  BSYNC B0 ;  /* 0x0000000000007941 */ /* 0x000fea0003800000 */
.L_x_292:
        /* <DEDUP_REMOVED lines=13> */
.L_x_295:
[----:B------:R-:W-:Y:S05]  /*e210*/  BSYNC B0 ;  /* 0x0000000000007941 */ /* 0x000fea0003800000 */
.L_x_294:
        /* <DEDUP_REMOVED lines=10> */
.L_x_297:
[----:B------:R-:W-:Y:S05]  /*e2c0*/  BSYNC B0 ;  /* 0x0000000000007941 */ /* 0x000fea0003800000 */
.L_x_296:
        /* <DEDUP_REMOVED lines=10> */
.L_x_299:
[----:B------:R-:W-:Y:S05]  /*e370*/  BSYNC B0 ;  /* 0x0000000000007941 */ /* 0x000fea0003800000 */
.L_x_298:
        /* <DEDUP_REMOVED lines=12> */
.L_x_301:
[----:B------:R-:W-:Y:S05]  /*e440*/  BSYNC B0 ;  /* 0x0000000000007941 */ /* 0x000fea0003800000 */
.L_x_300:
        /* <DEDUP_REMOVED lines=13> */
.L_x_303:
[----:B------:R-:W-:Y:S05]  /*e520*/  BSYNC B0 ;  /* 0x0000000000007941 */ /* 0x000fea0003800000 */
.L_x_302:
        /* <DEDUP_REMOVED lines=10> */
.L_x_305:
[----:B------:R-:W-:Y:S05]  /*e5d0*/  BSYNC B0 ;  /* 0x0000000000007941 */ /* 0x000fea0003800000 */
.L_x_304:
        /* <DEDUP_REMOVED lines=10> */
.L_x_307:
[----:B------:R-:W-:Y:S05]  /*e680*/  BSYNC B0 ;  /* 0x0000000000007941 */ /* 0x000fea0003800000 */
.L_x_306:
        /* <DEDUP_REMOVED lines=12> */
.L_x_309:
[----:B------:R-:W-:Y:S05]  /*e750*/  BSYNC B0 ;  /* 0x0000000000007941 */ /* 0x000fea0003800000 */
.L_x_308:
[----:B-----5:R-:W-:Y:S01]  /*e760*/  HADD2.F32 R3, -RZ, R21.H0_H0 ;  /* 0x20000015ff037230 */ /* 0x020fe20000004100 */
[----:B------:R-:W-:Y:S01]  /*e770*/  @P4 MOV R9, R15 ;  /* 0x0000000f00094202 */ /* 0x000fe20000000f00 */
[----:B------:R-:W-:Y:S03]  /*e780*/  BSSY B0, `(.L_x_310) ;  /* 0x000000b000007945 */ /* 0x000fe60003800000 */
        /* <DEDUP_REMOVED lines=10> */
.L_x_311:
[----:B------:R-:W-:Y:S05]  /*e830*/  BSYNC B0 ;  /* 0x0000000000007941 */ /* 0x000fea0003800000 */
.L_x_310:
        /* <DEDUP_REMOVED lines=10> */
.L_x_313:
[----:B------:R-:W-:Y:S05]  /*e8e0*/  BSYNC B0 ;  /* 0x0000000000007941 */ /* 0x000fea0003800000 */
.L_x_312:
        /* <DEDUP_REMOVED lines=10> */
.L_x_315:
[----:B------:R-:W-:Y:S05]  /*e990*/  BSYNC B0 ;  /* 0x0000000000007941 */ /* 0x000fea0003800000 */
.L_x_314:
        /* <DEDUP_REMOVED lines=12> */
.L_x_317:
[----:B------:R-:W-:Y:S05]  /*ea60*/  BSYNC B0 ;  /* 0x0000000000007941 */ /* 0x000fea0003800000 */
.L_x_316:
        /* <DEDUP_REMOVED lines=13> */
.L_x_319:
[----:B------:R-:W-:Y:S05]  /*eb40*/  BSYNC B0 ;  /* 0x0000000000007941 */ /* 0x000fea0003800000 */
.L_x_318:
        /* <DEDUP_REMOVED lines=10> */
.L_x_321:
[----:B------:R-:W-:Y:S05]  /*ebf0*/  BSYNC B0 ;  /* 0x0000000000007941 */ /* 0x000fea0003800000 */
.L_x_320:
        /* <DEDUP_REMOVED lines=10> */
.L_x_323:
[----:B------:R-:W-:Y:S05]  /*eca0*/  BSYNC B0 ;  /* 0x0000000000007941 */ /* 0x000fea0003800000 */
.L_x_322:
        /* <DEDUP_REMOVED lines=12> */
.L_x_325:
[----:B------:R-:W-:Y:S05]  /*ed70*/  BSYNC B0 ;  /* 0x0000000000007941 */ /* 0x000fea0003800000 */
.L_x_324:
        /* <DEDUP_REMOVED lines=13> */
.L_x_327:
[----:B------:R-:W-:Y:S05]  /*ee50*/  BSYNC B0 ;  /* 0x0000000000007941 */ /* 0x000fea0003800000 */
.L_x_326:
        /* <DEDUP_REMOVED lines=10> */
.L_x_329:
[----:B------:R-:W-:Y:S05]  /*ef00*/  BSYNC B0 ;  /* 0x0000000000007941 */ /* 0x000fea0003800000 */
.L_x_328:
        /* <DEDUP_REMOVED lines=10> */
.L_x_331:
[----:B------:R-:W-:Y:S05]  /*efb0*/  BSYNC B0 ;  /* 0x0000000000007941 */ /* 0x000fea0003800000 */
.L_x_330:
        /* <DEDUP_REMOVED lines=12> */
.L_x_333:
[----:B------:R-:W-:Y:S05]  /*f080*/  BSYNC B0 ;  /* 0x0000000000007941 */ /* 0x000fea0003800000 */
.L_x_332:
        /* <DEDUP_REMOVED lines=13> */
.L_x_335:
[----:B------:R-:W-:Y:S05]  /*f160*/  BSYNC B0 ;  /* 0x0000000000007941 */ /* 0x000fea0003800000 */
.L_x_334:
        /* <DEDUP_REMOVED lines=10> */
.L_x_337:
[----:B------:R-:W-:Y:S05]  /*f210*/  BSYNC B0 ;  /* 0x0000000000007941 */ /* 0x000fea0003800000 */
.L_x_336:
        /* <DEDUP_REMOVED lines=10> */
.L_x_339:
[----:B------:R-:W-:Y:S05]  /*f2c0*/  BSYNC B0 ;  /* 0x0000000000007941 */ /* 0x000fea0003800000 */
.L_x_338:
[----:B-----5:R-:W-:Y:S01]  /*f2d0*/  HADD2.F32 R3, -RZ, R21.H0_H0 ;  /* 0x20000015ff037230 */ /* 0x020fe20000004100 */
[----:B------:R-:W-:Y:S01]  /*f2e0*/  IADD3 R8, R4, UR15, R20 ;  /* 0x0000000f04087c10 */ /* 0x000fe2000fffe014 */
        /* <DEDUP_REMOVED lines=10> */
.L_x_341:
[----:B------:R-:W-:Y:S05]  /*f390*/  BSYNC B0 ;  /* 0x0000000000007941 */ /* 0x000fea0003800000 */
.L_x_340:
[----:B-----5:R-:W-:Y:S01]  /*f3a0*/  HADD2.F32 R3, -RZ, R21.H0_H0 ;  /* 0x20000015ff037230 */ /* 0x020fe20000004100 */
[----:B------:R-:W-:Y:S01]  /*f3b0*/  BSSY B0, `(.L_x_342) ;  /* 0x000000b000007945 */ /* 0x000fe20003800000 */
[----:B------:R-:W-:-:S03]  /*f3c0*/  @P4 IMAD.MOV.U32 R9, RZ, RZ, R15 ;  /* 0x000000ffff094224 */ /* 0x000fc600078e000f */
[----:B------:R-:W-:-:S04]  /*f3d0*/  FMUL R8, R3, UR8 ;  /* 0x0000000803087c20 */ /* 0x000fc80008400000 */
[----:B------:R-:W-:-:S05]  /*f3e0*/  FFMA R8, R123, UR13, R8 ;  /* 0x0000000d7b087c23 */ /* 0x000fca0008000008 */
[----:B------:R-:W-:Y:S02]  /*f3f0*/  F2FP.F16.F32.PACK_AB R3, RZ, R8 ;  /* 0x00000008ff03723e */ /* 0x000fe400000000ff */
[----:B------:R-:W-:-:S05]  /*f400*/  IADD3 R8, R4, UR15, R20 ;  /* 0x0000000f04087c10 */ /* 0x000fca000fffe014 */
[----:B------:R0:W-:Y:S01]  /*f410*/  @P4 STG.E.U16 desc[UR26][R8.64+0x82], R3 ;  /* 0x0000820308004986 */ /* 0x0001e2000c10151a */
[----:B------:R-:W-:-:S04]  /*f420*/  LOP3.LUT P4, RZ, R2, 0x2000, RZ, 0xc0, !PT ;  /* 0x0000200002ff7812 */ /* 0x000fc8000788c0ff */
[----:B------:R-:W-:-:S13]  /*f430*/  ISETP.GT.AND P4, PT, R0, 0x80, P4 ;  /* 0x000000800000780c */ /* 0x000fda0002784270 */
[----:B0-----:R-:W-:Y:S05]  /*f440*/  @!P4 BRA `(.L_x_343) ;  /* 0x000000000004c947 */ /* 0x001fea0003800000 */
[----:B------:R0:W5:Y:S02]  /*f450*/  LDG.E.LTC128B.U16 R21, desc[UR26][R220.64+0x90] ;  /* 0x0000901adc157981 */ /* 0x000164000c1e1520 */
.L_x_343:
[----:B------:R-:W-:Y:S05]  /*f460*/  BSYNC B0 ;  /* 0x0000000000007941 */ /* 0x000fea0003800000 */
.L_x_342:
        /* <DEDUP_REMOVED lines=10> */
.L_x_345:
[----:B------:R-:W-:Y:S05]  /*f510*/  BSYNC B0 ;  /* 0x0000000000007941 */ /* 0x000fea0003800000 */
.L_x_344:
        /* <DEDUP_REMOVED lines=10> */
.L_x_347:
[----:B------:R-:W-:Y:S05]  /*f5c0*/  BSYNC B0 ;  /* 0x0000000000007941 */ /* 0x000fea0003800000 */
.L_x_346:
        /* <DEDUP_REMOVED lines=12> */
.L_x_349:
[----:B------:R-:W-:Y:S05]  /*f690*/  BSYNC B0 ;  /* 0x0000000000007941 */ /* 0x000fea0003800000 */
.L_x_348:
        /* <DEDUP_REMOVED lines=12> */
.L_x_351:
[----:B------:R-:W-:Y:S05]  /*f760*/  BSYNC B0 ;  /* 0x0000000000007941 */ /* 0x000fea0003800000 */
.L_x_350:
        /* <DEDUP_REMOVED lines=10> */
.L_x_353:
[----:B------:R-:W-:Y:S05]  /*f810*/  BSYNC B0 ;  /* 0x0000000000007941 */ /* 0x000fea0003800000 */
.L_x_352:
        /* <DEDUP_REMOVED lines=10> */
.L_x_355:
[----:B------:R-:W-:Y:S05]  /*f8c0*/  BSYNC B0 ;  /* 0x0000000000007941 */ /* 0x000fea0003800000 */
.L_x_354:
        /* <DEDUP_REMOVED lines=12> */
.L_x_357:
[----:B------:R-:W-:Y:S05]  /*f990*/  BSYNC B0 ;  /* 0x0000000000007941 */ /* 0x000fea0003800000 */
.L_x_356:
        /* <DEDUP_REMOVED lines=12> */
.L_x_359:
[----:B------:R-:W-:Y:S05]  /*fa60*/  BSYNC B0 ;  /* 0x0000000000007941 */ /* 0x000fea0003800000 */
.L_x_358:
        /* <DEDUP_REMOVED lines=10> */
.L_x_361:
[----:B------:R-:W-:Y:S05]  /*fb10*/  BSYNC B0 ;  /* 0x0000000000007941 */ /* 0x000fea0003800000 */
.L_x_360:
        /* <DEDUP_REMOVED lines=10> */
.L_x_363:
[----:B------:R-:W-:Y:S05]  /*fbc0*/  BSYNC B0 ;  /* 0x0000000000007941 */ /* 0x000fea0003800000 */
.L_x_362:
        /* <DEDUP_REMOVED lines=12> */
.L_x_365:
[----:B------:R-:W-:Y:S05]  /*fc90*/  BSYNC B0 ;  /* 0x0000000000007941 */ /* 0x000fea0003800000 */
.L_x_364:
        /* <DEDUP_REMOVED lines=12> */
.L_x_367:
[----:B------:R-:W-:Y:S05]  /*fd60*/  BSYNC B0 ;  /* 0x0000000000007941 */ /* 0x000fea0003800000 */
.L_x_366:
        /* <DEDUP_REMOVED lines=10> */
.L_x_369:
[----:B------:R-:W-:Y:S05]  /*fe10*/  BSYNC B0 ;  /* 0x0000000000007941 */ /* 0x000fea0003800000 */
.L_x_368:
        /* <DEDUP_REMOVED lines=10> */
.L_x_371:
[----:B------:R-:W-:Y:S05]  /*fec0*/  BSYNC B0 ;  /* 0x0000000000007941 */ /* 0x000fea0003800000 */
.L_x_370:
        /* <DEDUP_REMOVED lines=12> */
.L_x_373:
[----:B------:R-:W-:Y:S05]  /*ff90*/  BSYNC B0 ;  /* 0x0000000000007941 */ /* 0x000fea0003800000 */
.L_x_372:
        /* <DEDUP_REMOVED lines=12> */
.L_x_375:
[----:B------:R-:W-:Y:S05]  /*10060*/  BSYNC B0 ;  /* 0x0000000000007941 */ /* 0x000fea0003800000 */
.L_x_374:
        /* <DEDUP_REMOVED lines=9> */
.L_x_377:
[----:B------:R-:W-:Y:S05]  /*10100*/  BSYNC B0 ;  /* 0x0000000000007941 */ /* 0x000fea0003800000 */
.L_x_376:
        /* <DEDUP_REMOVED lines=10> */
.L_x_379:
[----:B------:R-:W-:Y:S05]  /*101b0*/  BSYNC B0 ;  /* 0x0000000000007941 */ /* 0x000fea0003800000 */
.L_x_378:
        /* <DEDUP_REMOVED lines=8> */
[----:B------:R-:W-:-:S13]  /*10240*/  ISETP.GT.AND P4, PT, R0, 0x88, P6 ;  /* 0x000000880000780c */ /* 0x000fda0003784270 */
[----:B0-----:R-:W-:Y:S05]  /*10250*/  @!P4 BRA `(.L_x_381) ;  /* 0x000000000004c947 */ /* 0x001fea0003800000 */
[----:B------:R0:W5:Y:S02]  /*10260*/  LDG.E.LTC128B.U16 R21, desc[UR26][R22.64+0xd2] ;  /* 0x0000d21a16157981 */ /* 0x000164000c1e1520 */
.L_x_381:
[----:B------:R-:W-:Y:S05]  /*10270*/  BSYNC B0 ;  /* 0x0000000000007941 */ /* 0x000fea0003800000 */
.L_x_380:
        /* <DEDUP_REMOVED lines=8> */
[----:B------:R-:W-:-:S13]  /*10300*/  ISETP.GT.AND P4, PT, R0, 0x80, P3 ;  /* 0x000000800000780c */ /* 0x000fda0001f84270 */
[----:B0-----:R-:W-:Y:S05]  /*10310*/  @!P4 BRA `(.L_x_383) ;  /* 0x000000000004c947 */ /* 0x001fea0003800000 */
[----:B------:R0:W5:Y:S02]  /*10320*/  LDG.E.LTC128B.U16 R21, desc[UR26][R220.64+0xe0] ;  /* 0x0000e01adc157981 */ /* 0x000164000c1e1520 */
.L_x_383:
[----:B------:R-:W-:Y:S05]  /*10330*/  BSYNC B0 ;  /* 0x0000000000007941 */ /* 0x000fea0003800000 */
.L_x_382:
        /* <DEDUP_REMOVED lines=9> */
.L_x_385:
[----:B------:R-:W-:Y:S05]  /*103d0*/  BSYNC B0 ;  /* 0x0000000000007941 */ /* 0x000fea0003800000 */
.L_x_384:
        /* <DEDUP_REMOVED lines=9> */
.L_x_387:
[----:B------:R-:W-:Y:S05]  /*10470*/  BSYNC B0 ;  /* 0x0000000000007941 */ /* 0x000fea0003800000 */
.L_x_386:
        /* <DEDUP_REMOVED lines=11> */
.L_x_389:
[----:B------:R-:W-:Y:S05]  /*10530*/  BSYNC B0 ;  /* 0x0000000000007941 */ /* 0x000fea0003800000 */
.L_x_388:
        /* <DEDUP_REMOVED lines=11> */
.L_x_391:
[----:B------:R-:W-:Y:S05]  /*105f0*/  BSYNC B0 ;  /* 0x0000000000007941 */ /* 0x000fea0003800000 */
.L_x_390:
        /* <DEDUP_REMOVED lines=9> */
.L_x_393:
[----:B------:R-:W-:Y:S05]  /*10690*/  BSYNC B0 ;  /* 0x0000000000007941 */ /* 0x000fea0003800000 */
.L_x_392:
        /* <DEDUP_REMOVED lines=9> */
.L_x_395:
[----:B------:R-:W-:Y:S05]  /*10730*/  BSYNC B0 ;  /* 0x0000000000007941 */ /* 0x000fea0003800000 */
.L_x_394:
[----:B-----5:R-:W-:Y:S01]  /*10740*/  HADD2.F32 R3, -RZ, R21.H0_H0 ;  /* 0x20000015ff037230 */ /* 0x020fe20000004100 */
[----:B------:R-:W-:Y:S01]  /*10750*/  IADD3 R6, R4, UR15, R20 ;  /* 0x0000000f04067c10 */ /* 0x000fe2000fffe014 */
[----:B------:R-:W-:Y:S01]  /*10760*/  BSSY B0, `(.L_x_396) ;  /* 0x0000009000007945 */ /* 0x000fe20003800000 */
[----:B------:R-:W-:Y:S02]  /*10770*/  @P4 MOV R7, R15 ;  /* 0x0000000f00074202 */ /* 0x000fe40000000f00 */
[----:B------:R-:W-:-:S04]  /*10780*/  FMUL R3, R3, UR8 ;  /* 0x0000000803037c20 */ /* 0x000fc80008400000 */
[----:B------:R-:W-:-:S05]  /*10790*/  FFMA R3, R150, UR13, R3 ;  /* 0x0000000d96037c23 */ /* 0x000fca0008000003 */
[----:B------:R-:W-:-:S05]  /*107a0*/  F2FP.F16.F32.PACK_AB R3, RZ, R3 ;  /* 0x00000003ff03723e */ /* 0x000fca00000000ff */
[----:B------:R0:W-:Y:S01]  /*107b0*/  @P4 STG.E.U16 desc[UR26][R6.64+0xf0], R3 ;  /* 0x0000f00306004986 */ /* 0x0001e2000c10151a */
[----:B------:R-:W-:-:S13]  /*107c0*/  ISETP.GT.AND P4, PT, R0, 0x88, P0 ;  /* 0x000000880000780c */ /* 0x000fda0000784270 */
[----:B0-----:R-:W-:Y:S05]  /*107d0*/  @!P4 BRA `(.L_x_397) ;  /* 0x000000000004c947 */ /* 0x001fea0003800000 */
[----:B------:R0:W5:Y:S02]  /*107e0*/  LDG.E.LTC128B.U16 R21, desc[UR26][R22.64+0xf2] ;  /* 0x0000f21a16157981 */ /* 0x000164000c1e1520 */
.L_x_397:
[----:B------:R-:W-:Y:S05]  /*107f0*/  BSYNC B0 ;  /* 0x0000000000007941 */ /* 0x000fea0003800000 */
.L_x_396:
[----:B-----5:R-:W-:Y:S01]  /*10800*/  HADD2.F32 R3, -RZ, R21.H0_H0 ;  /* 0x20000015ff037230 */ /* 0x020fe20000004100 */
[----:B------:R-:W-:-:S04]  /*10810*/  IADD3 R14, R4, UR15, R20 ;  /* 0x0000000f040e7c10 */ /* 0x000fc8000fffe014 */
[----:B------:R-:W-:-:S04]  /*10820*/  FMUL R6, R3, UR8 ;  /* 0x0000000803067c20 */ /* 0x000fc80008400000 */
[----:B------:R-:W-:-:S05]  /*10830*/  FFMA R6, R151, UR13, R6 ;  /* 0x0000000d97067c23 */ /* 0x000fca0008000006 */
[----:B------:R-:W-:-:S05]  /*10840*/  F2FP.F16.F32.PACK_AB R6, RZ, R6 ;  /* 0x00000006ff06723e */ /* 0x000fca00000000ff */
[----:B------:R1:W-:Y:S01]  /*10850*/  @P4 STG.E.U16 desc[UR26][R14.64+0xf2], R6 ;  /* 0x0000f2060e004986 */ /* 0x0003e2000c10151a */
[----:B------:R-:W-:-:S13]  /*10860*/  ISETP.GT.AND P4, PT, R0, 0xc0, P5 ;  /* 0x000000c00000780c */ /* 0x000fda0002f84270 */
[----:B------:R-:W2:Y:S01]  /*10870*/  @P4 LDG.E.LTC128B.U16 R21, desc[UR26][R228.64] ;  /* 0x0000001ae4154981 */ /* 0x000ea2000c1e1520 */
[----:B------:R-:W-:Y:S01]  /*10880*/  IMAD.U32 R7, RZ, RZ, UR16 ;  /* 0x00000010ff077e24 */ /* 0x000fe2000f8e00ff */
[----:B------:R-:W-:Y:S01]  /*10890*/  UIMAD UR10, UR17, 0x180, URZ ;  /* 0x00000180110a78a4 */ /* 0x000fe2000f8e023f */
[----:B------:R-:W-:Y:S02]  /*108a0*/  BSSY B0, `(.L_x_398) ;  /* 0x000000d000007945 */ /* 0x000fe40003800000 */
[----:B------:R-:W-:-:S04]  /*108b0*/  IMAD.WIDE.U32 R4, R7, 0x180, R4 ;  /* 0x0000018007047825 */ /* 0x000fc800078e0004 */
[----:B------:R-:W-:Y:S02]  /*108c0*/  VIADD R7, R5, UR10 ;  /* 0x0000000a05077c36 */ /* 0x000fe40008000000 */
[----:B-1----:R-:W-:Y:S02]  /*108d0*/  @P4 IMAD.MOV.U32 R6, RZ, RZ, R4 ;  /* 0x000000ffff064224 */ /* 0x002fe400078e0004 */
        /* <DEDUP_REMOVED lines=9> */
.L_x_399:
[----:B------:R-:W-:Y:S05]  /*10970*/  BSYNC B0 ;  /* 0x0000000000007941 */ /* 0x000fea0003800000 */
.L_x_398:
[----:B-----5:R-:W-:Y:S01]  /*10980*/  HADD2.F32 R3, -RZ, R21.H0_H0 ;  /* 0x20000015ff037230 */ /* 0x020fe20000004100 */
[----:B------:R-:W-:Y:S01]  /*10990*/  ISETP.GT.AND P5, PT, R0, 0xc8, P5 ;  /* 0x000000c80000780c */ /* 0x000fe20002fa4270 */
[----:B------:R-:W-:Y:S01]  /*109a0*/  @P4 IMAD.MOV.U32 R12, RZ, RZ, R4 ;  /* 0x000000ffff0c4224 */ /* 0x000fe200078e0004 */
[----:B------:R-:W-:Y:S01]  /*109b0*/  BSSY B0, `(.L_x_400) ;  /* 0x000000e000007945 */ /* 0x000fe20003800000 */
[----:B------:R-:W-:Y:S02]  /*109c0*/  @P4 IMAD.MOV.U32 R13, RZ, RZ, R7 ;  /* 0x000000ffff0d4224 */ /* 0x000fe400078e0007 */
[----:B------:R-:W-:Y:S01]  /*109d0*/  FMUL R6, R3, UR8 ;  /* 0x0000000803067c20 */ /* 0x000fe20008400000 */
[----:B------:R-:W-:-:S03]  /*109e0*/  VIADD R9, R5, UR10 ;  /* 0x0000000a05097c36 */ /* 0x000fc60008000000 */
[----:B------:R-:W-:-:S05]  /*109f0*/  FFMA R6, R25, UR13, R6 ;  /* 0x0000000d19067c23 */ /* 0x000fca0008000006 */
[----:B------:R-:W-:-:S04]  /*10a00*/  F2FP.F16.F32.PACK_AB R6, RZ, R6 ;  /* 0x00000006ff06723e */ /* 0x000fc800000000ff */
[----:B------:R-:W-:-:S05]  /*10a10*/  PRMT R3, R6, 0x7610, R3 ;  /* 0x0000761006037816 */ /* 0x000fca0000000003 */
[----:B------:R2:W-:Y:S01]  /*10a20*/  @P4 STG.E.U16 desc[UR26][R12.64+0x2], R3 ;  /* 0x000002030c004986 */ /* 0x0005e2000c10151a */
[----:B------:R-:W-:-:S04]  /*10a30*/  IADD3 R10, P4, R4, UR15, RZ ;  /* 0x0000000f040a7c10 */ /* 0x000fc8000ff9e0ff */
[----:B------:R-:W-:Y:S02]  /*10a40*/  IADD3.X R11, R7, UR20, RZ, P4, !PT ;  /* 0x00000014070b7c10 */ /* 0x000fe4000a7fe4ff */
[----:B------:R-:W-:-:S04]  /*10a50*/  IADD3 R6, P4, R4, UR15, RZ ;  /* 0x0000000f04067c10 */ /* 0x000fc8000ff9e0ff */
[----:B------:R-:W-:Y:S01]  /*10a60*/  IADD3.X R7, R9, UR20, RZ, P4, !PT ;  /* 0x0000001409077c10 */ /* 0x000fe2000a7fe4ff */
[----:B--2---:R-:W-:Y:S08]  /*10a70*/  @!P5 BRA `(.L_x_401) ;  /* 0x000000000004d947 */ /* 0x004ff00003800000 */
[----:B------:R2:W5:Y:S02]  /*10a80*/  LDG.E.LTC128B.U16 R21, desc[UR26][R16.64] ;  /* 0x0000001a10157981 */ /* 0x000564000c1e1520 */
.L_x_401:
[----:B------:R-:W-:Y:S05]  /*10a90*/  BSYNC B0 ;  /* 0x0000000000007941 */ /* 0x000fea0003800000 */
.L_x_400:
[----:B-----5:R-:W-:Y:S01]  /*10aa0*/  HADD2.F32 R3, -RZ, R21.H0_H0 ;  /* 0x20000015ff037230 */ /* 0x020fe20000004100 */
[----:B------:R-:W-:Y:S01]  /*10ab0*/  LOP3.LUT P4, RZ, R2, 0x2, RZ, 0xc0, !PT ;  /* 0x0000000202ff7812 */ /* 0x000fe2000788c0ff */
[----:B------:R-:W-:Y:S03]  /*10ac0*/  BSSY B0, `(.L_x_402) ;  /* 0x0000008000007945 */ /* 0x000fe60003800000 */
[----:B------:R-:W-:Y:S01]  /*10ad0*/  FMUL R3, R3, UR8 ;  /* 0x0000000803037c20 */ /* 0x000fe20008400000 */
[----:B------:R-:W-:-:S03]  /*10ae0*/  ISETP.GT.AND P4, PT, R0, 0xc8, P4 ;  /* 0x000000c80000780c */ /* 0x000fc60002784270 */
[----:B------:R-:W-:-:S05]  /*10af0*/  FFMA R3, R26, UR13, R3 ;  /* 0x0000000d1a037c23 */ /* 0x000fca0008000003 */
[----:B------:R-:W-:-:S05]  /*10b00*/  F2FP.F16.F32.PACK_AB R3, RZ, R3 ;  /* 0x00000003ff03723e */ /* 0x000fca00000000ff */
[----:B------:R0:W-:Y:S01]  /*10b10*/  @P5 STG.E.U16 desc[UR26][R10.64], R3 ;  /* 0x000000030a005986 */ /* 0x0001e2000c10151a */
[----:B------:R-:W-:Y:S05]  /*10b20*/  @!P4 BRA `(.L_x_403) ;  /* 0x000000000004c947 */ /* 0x000fea0003800000 */
[----:B------:R0:W5:Y:S02]  /*10b30*/  LDG.E.LTC128B.U16 R21, desc[UR26][R216.64+0x2] ;  /* 0x0000021ad8157981 */ /* 0x000164000c1e1520 */
.L_x_403:
[----:B------:R-:W-:Y:S05]  /*10b40*/  BSYNC B0 ;  /* 0x0000000000007941 */ /* 0x000fea0003800000 */
.L_x_402:
[----:B0----5:R-:W-:Y:S01]  /*10b50*/  HADD2.F32 R3, -RZ, R21.H0_H0 ;  /* 0x20000015ff037230 */ /* 0x021fe20000004100 */
[----:B------:R-:W-:Y:S01]  /*10b60*/  LOP3.LUT P5, RZ, R2, 0x4, RZ, 0xc0, !PT ;  /* 0x0000000402ff7812 */ /* 0x000fe200078ac0ff */
[----:B------:R-:W-:Y:S03]  /*10b70*/  BSSY B0, `(.L_x_404) ;  /* 0x0000009000007945 */ /* 0x000fe60003800000 */
[----:B------:R-:W-:-:S04]  /*10b80*/  FMUL R10, R3, UR8 ;  /* 0x00000008030a7c20 */ /* 0x000fc80008400000 */
[----:B------:R-:W-:-:S05]  /*10b90*/  FFMA R10, R27, UR13, R10 ;  /* 0x0000000d1b0a7c23 */ /* 0x000fca000800000a */
[----:B------:R-:W-:Y:S01]  /*10ba0*/  F2FP.F16.F32.PACK_AB R3, RZ, R10 ;  /* 0x0000000aff03723e */ /* 0x000fe200000000ff */
[----:B------:R-:W-:-:S05]  /*10bb0*/  VIADD R10, R4, UR15 ;  /* 0x0000000f040a7c36 */ /* 0x000fca0008000000 */
[----:B------:R0:W-:Y:S01]  /*10bc0*/  @P4 STG.E.U16 desc[UR26][R10.64+0x2], R3 ;  /* 0x000002030a004986 */ /* 0x0001e2000c10151a */
[----:B------:R-:W-:-:S13]  /*10bd0*/  ISETP.GT.AND P4, PT, R0, 0xc0, P5 ;  /* 0x000000c00000780c */ /* 0x000fda0002f84270 */
[----:B0-----:R-:W-:Y:S05]  /*10be0*/  @!P4 BRA `(.L_x_405) ;  /* 0x000000000004c947 */ /* 0x001fea0003800000 */
[----:B------:R0:W5:Y:S02]  /*10bf0*/  LDG.E.LTC128B.U16 R21, desc[UR26][R222.64+0x10] ;  /* 0x0000101ade157981 */ /* 0x000164000c1e1520 */
.L_x_405:
[----:B------:R-:W-:Y:S05]  /*10c00*/  BSYNC B0 ;  /* 0x0000000000007941 */ /* 0x000fea0003800000 */
.L_x_404:
[----:B-----5:R-:W-:Y:S01]  /*10c10*/  HADD2.F32 R3, -RZ, R21.H0_H0 ;  /* 0x20000015ff037230 */ /* 0x020fe20000004100 */
[----:B------:R-:W-:Y:S01]  /*10c20*/  LOP3.LUT P5, RZ, R2, 0x8, RZ, 0xc0, !PT ;  /* 0x0000000802ff7812 */ /* 0x000fe200078ac0ff */
        /* <DEDUP_REMOVED lines=9> */
.L_x_407:
[----:B------:R-:W-:Y:S05]  /*10cc0*/  BSYNC B0 ;  /* 0x0000000000007941 */ /* 0x000fea0003800000 */
.L_x_406:
        /* <DEDUP_REMOVED lines=13> */
.L_x_409:
[----:B------:R-:W-:Y:S05]  /*10da0*/  BSYNC B0 ;  /* 0x0000000000007941 */ /* 0x000fea0003800000 */
.L_x_408:
        /* <DEDUP_REMOVED lines=9> */
.L_x_411:
[----:B------:R-:W-:Y:S05]  /*10e40*/  BSYNC B0 ;  /* 0x0000000000007941 */ /* 0x000fea0003800000 */
.L_x_410:
[----:B-----5:R-:W-:Y:S01]  /*10e50*/  HADD2.F32 R3, -RZ, R21.H0_H0 ;  /* 0x20000015ff037230 */ /* 0x020fe20000004100 */
[----:B------:R-:W-:Y:S01]  /*10e60*/  LOP3.LUT P5, RZ, R2, 0x10, RZ, 0xc0, !PT ;  /* 0x0000001002ff7812 */ /* 0x000fe200078ac0ff */
[----:B------:R-:W-:Y:S01]  /*10e70*/  @P4 IMAD.MOV.U32 R11, RZ, RZ, R7 ;  /* 0x000000ffff0b4224 */ /* 0x000fe200078e0007 */
[----:B------:R-:W-:Y:S02]  /*10e80*/  BSSY B0, `(.L_x_412) ;  /* 0x0000009000007945 */ /* 0x000fe40003800000 */
        /* <DEDUP_REMOVED lines=8> */
.L_x_413:
[----:B------:R-:W-:Y:S05]  /*10f10*/  BSYNC B0 ;  /* 0x0000000000007941 */ /* 0x000fea0003800000 */
.L_x_412:
[----:B-----5:R-:W-:Y:S01]  /*10f20*/  HADD2.F32 R3, -RZ, R21.H0_H0 ;  /* 0x20000015ff037230 */ /* 0x020fe20000004100 */
[----:B------:R-:W-:Y:S01]  /*10f30*/  LOP3.LUT P5, RZ, R2, 0x400000, RZ, 0xc0, !PT ;  /* 0x0040000002ff7812 */ /* 0x000fe200078ac0ff */
[----:B------:R-:W-:Y:S01]  /*10f40*/  @P4 IMAD.MOV.U32 R10, RZ, RZ, R4 ;  /* 0x000000ffff0a4224 */ /* 0x000fe200078e0004 */
[----:B------:R-:W-:Y:S01]  /*10f50*/  BSSY B0, `(.L_x_414) ;  /* 0x0000009000007945 */ /* 0x000fe20003800000 */
        /* <DEDUP_REMOVED lines=8> */
.L_x_415:
[----:B------:R-:W-:Y:S05]  /*10fe0*/  BSYNC B0 ;  /* 0x0000000000007941 */ /* 0x000fea0003800000 */
.L_x_414:
        /* <DEDUP_REMOVED lines=13> */
.L_x_417:
[----:B------:R-:W-:Y:S05]  /*110c0*/  BSYNC B0 ;  /* 0x0000000000007941 */ /* 0x000fea0003800000 */
.L_x_416:
[----:B-----5:R-:W-:Y:S01]  /*110d0*/  HADD2.F32 R3, -RZ, R21.H0_H0 ;  /* 0x20000015ff037230 */ /* 0x020fe20000004100 */
[----:B------:R-:W-:Y:S01]  /*110e0*/  BSSY B0, `(.L_x_418) ;  /* 0x000000a000007945 */ /* 0x000fe20003800000 */
[----:B------:R-:W-:Y:S02]  /*110f0*/  VIADD R10, R4, UR15 ;  /* 0x0000000f040a7c36 */ /* 0x000fe40008000000 */
        /* <DEDUP_REMOVED lines=8> */
.L_x_419:
[----:B------:R-:W-:Y:S05]  /*11180*/  BSYNC B0 ;  /* 0x0000000000007941 */ /* 0x000fea0003800000 */
.L_x_418:
        /* <DEDUP_REMOVED lines=12> */
.L_x_421:
[----:B------:R-:W-:Y:S05]  /*11250*/  BSYNC B0 ;  /* 0x0000000000007941 */ /* 0x000fea0003800000 */
.L_x_420:
        /* <DEDUP_REMOVED lines=12> */
.L_x_423:
[----:B------:R-:W-:Y:S05]  /*11320*/  BSYNC B0 ;  /* 0x0000000000007941 */ /* 0x000fea0003800000 */
.L_x_422:
        /* <DEDUP_REMOVED lines=13> */
.L_x_425:
[----:B------:R-:W-:Y:S05]  /*11400*/  BSYNC B0 ;  /* 0x0000000000007941 */ /* 0x000fea0003800000 */
.L_x_424:
        /* <DEDUP_REMOVED lines=11> */
.L_x_427:
[----:B------:R-:W-:Y:S05]  /*114c0*/  BSYNC B0 ;  /* 0x0000000000007941 */ /* 0x000fea0003800000 */
.L_x_426:
[----:B-----5:R-:W-:Y:S01]  /*114d0*/  HADD2.F32 R3, -RZ, R21.H0_H0 ;  /* 0x20000015ff037230 */ /* 0x020fe20000004100 */
[----:B------:R-:W-:Y:S01]  /*114e0*/  LOP3.LUT P5, RZ, R2, 0x1000000, RZ, 0xc0, !PT ;  /* 0x0100000002ff7812 */ /* 0x000fe200078ac0ff */
[----:B------:R-:W-:Y:S01]  /*114f0*/  @P4 IMAD.MOV.U32 R11, RZ, RZ, R7 ;  /* 0x000000ffff0b4224 */ /* 0x000fe200078e0007 */
[----:B------:R-:W-:Y:S02]  /*11500*/  BSSY B0, `(.L_x_428) ;  /* 0x0000009000007945 */ /* 0x000fe40003800000 */
[----:B------:R-:W-:-:S04]  /*11510*/  FMUL R10, R3, UR8 ;  /* 0x00000008030a7c20 */ /* 0x000fc80008400000 */
[----:B------:R-:W-:-:S05]  /*11520*/  FFMA R10, R39, UR13, R10 ;  /* 0x0000000d270a7c23 */ /* 0x000fca000800000a */
[----:B------:R-:W-:Y:S02]  /*11530*/  F2FP.F16.F32.PACK_AB R3, RZ, R10 ;  /* 0x0000000aff03723e */ /* 0x000fe400000000ff */
[----:B------:R-:W-:-:S05]  /*11540*/  IADD3 R10, R4, UR15, RZ ;  /* 0x0000000f040a7c10 */ /* 0x000fca000fffe0ff */
[----:B------:R0:W-:Y:S01]  /*11550*/  @P4 STG.E.U16 desc[UR26][R10.64+0x32], R3 ;  /* 0x000032030a004986 */ /* 0x0001e2000c10151a */
[----:B------:R-:W-:-:S13]  /*11560*/  ISETP.GT.AND P4, PT, R0, 0xc0, P5 ;  /* 0x000000c00000780c */ /* 0x000fda0002f84270 */
[----:B0-----:R-:W-:Y:S05]  /*11570*/  @!P4 BRA `(.L_x_429) ;  /* 0x000000000004c947 */ /* 0x001fea0003800000 */
[----:B------:R0:W5:Y:S02]  /*11580*/  LDG.E.LTC128B.U16 R21, desc[UR26][R222.64+0x40] ;  /* 0x0000401ade157981 */ /* 0x000164000c1e1520 */
.L_x_429:
[----:B------:R-:W-:Y:S05]  /*11590*/  BSYNC B0 ;  /* 0x0000000000007941 */ /* 0x000fea0003800000 */
.L_x_428:
        /* <DEDUP_REMOVED lines=12> */
.L_x_431:
[----:B------:R-:W-:Y:S05]  /*11660*/  BSYNC B0 ;  /* 0x0000000000007941 */ /* 0x000fea0003800000 */
.L_x_430:
        /* <DEDUP_REMOVED lines=13> */
.L_x_433:
[----:B------:R-:W-:Y:S05]  /*11740*/  BSYNC B0 ;  /* 0x0000000000007941 */ /* 0x000fea0003800000 */
.L_x_432:
        /* <DEDUP_REMOVED lines=11> */
.L_x_435:
[----:B------:R-:W-:Y:S05]  /*11800*/  BSYNC B0 ;  /* 0x0000000000007941 */ /* 0x000fea0003800000 */
.L_x_434:
        /* <DEDUP_REMOVED lines=12> */
.L_x_437:
[----:B------:R-:W-:Y:S05]  /*118d0*/  BSYNC B0 ;  /* 0x0000000000007941 */ /* 0x000fea0003800000 */
.L_x_436:
        /* <DEDUP_REMOVED lines=12> */
.L_x_439:
[----:B------:R-:W-:Y:S05]  /*119a0*/  BSYNC B0 ;  /* 0x0000000000007941 */ /* 0x000fea0003800000 */
.L_x_438:
        /* <DEDUP_REMOVED lines=13> */
.L_x_441:
[----:B------:R-:W-:Y:S05]  /*11a80*/  BSYNC B0 ;  /* 0x0000000000007941 */ /* 0x000fea0003800000 */
.L_x_440:
        /* <DEDUP_REMOVED lines=11> */
.L_x_443:
[----:B------:R-:W-:Y:S05]  /*11b40*/  BSYNC B0 ;  /* 0x0000000000007941 */ /* 0x000fea0003800000 */
.L_x_442:
        /* <DEDUP_REMOVED lines=12> */
.L_x_445:
[----:B------:R-:W-:Y:S05]  /*11c10*/  BSYNC B0 ;  /* 0x0000000000007941 */ /* 0x000fea0003800000 */
.L_x_444:
        /* <DEDUP_REMOVED lines=12> */
.L_x_447:
[----:B------:R-:W-:Y:S05]  /*11ce0*/  BSYNC B0 ;  /* 0x0000000000007941 */ /* 0x000fea0003800000 */
.L_x_446:
        /* <DEDUP_REMOVED lines=13> */
.L_x_449:
[----:B------:R-:W-:Y:S05]  /*11dc0*/  BSYNC B0 ;  /* 0x0000000000007941 */ /* 0x000fea0003800000 */
.L_x_448:
        /* <DEDUP_REMOVED lines=11> */
.L_x_451:
[----:B------:R-:W-:Y:S05]  /*11e80*/  BSYNC B0 ;  /* 0x0000000000007941 */ /* 0x000fea0003800000 */
.L_x_450:
        /* <DEDUP_REMOVED lines=12> */
.L_x_453:
[----:B------:R-:W-:Y:S05]  /*11f50*/  BSYNC B0 ;  /* 0x0000000000007941 */ /* 0x000fea0003800000 */
.L_x_452:
[----:B-----5:R-:W-:Y:S01]  /*11f60*/  HADD2.F32 R3, -RZ, R21.H0_H0 ;  /* 0x20000015ff037230 */ /* 0x020fe20000004100 */
[----:B------:R-:W-:Y:S01]  /*11f70*/  @P4 MOV R11, R9 ;  /* 0x00000009000b4202 */ /* 0x000fe20000000f00 */
[----:B------:R-:W-:Y:S01]  /*11f80*/  @P4 IMAD.MOV.U32 R10, RZ, RZ, R4 ;  /* 0x000000ffff0a4224 */ /* 0x000fe200078e0004 */
[----:B------:R-:W-:Y:S01]  /*11f90*/  LOP3.LUT P5, RZ, R2, 0x10000, RZ, 0xc0, !PT ;  /* 0x0001000002ff7812 */ /* 0x000fe200078ac0ff */
[----:B------:R-:W-:Y:S01]  /*11fa0*/  BSSY B0, `(.L_x_454) ;  /* 0x0000008000007945 */ /* 0x000fe20003800000 */
[----:B------:R-:W-:-:S04]  /*11fb0*/  FMUL R3, R3, UR8 ;  /* 0x0000000803037c20 */ /* 0x000fc80008400000 */
[----:B------:R-:W-:-:S05]  /*11fc0*/  FFMA R3, R52, UR13, R3 ;  /* 0x0000000d34037c23 */ /* 0x000fca0008000003 */
[----:B------:R-:W-:-:S05]  /*11fd0*/  F2FP.F16.F32.PACK_AB R3, RZ, R3 ;  /* 0x00000003ff03723e */ /* 0x000fca00000000ff */
[----:B------:R0:W-:Y:S01]  /*11fe0*/  @P4 STG.E.U16 desc[UR26][R10.64+0x70], R3 ;  /* 0x000070030a004986 */ /* 0x0001e2000c10151a */
[----:B------:R-:W-:-:S13]  /*11ff0*/  ISETP.GT.AND P4, PT, R0, 0xc0, P5 ;  /* 0x000000c00000780c */ /* 0x000fda0002f84270 */
[----:B0-----:R-:W-:Y:S05]  /*12000*/  @!P4 BRA `(.L_x_455) ;  /* 0x000000000004c947 */ /* 0x001fea0003800000 */
[----:B------:R0:W5:Y:S02]  /*12010*/  LDG.E.LTC128B.U16 R21, desc[UR26][R222.64+0x72] ;  /* 0x0000721ade157981 */ /* 0x000164000c1e1520 */
.L_x_455:
[----:B------:R-:W-:Y:S05]  /*12020*/  BSYNC B0 ;  /* 0x0000000000007941 */ /* 0x000fea0003800000 */
.L_x_454:
        /* <DEDUP_REMOVED lines=13> */
.L_x_457:
[----:B------:R-:W-:Y:S05]  /*12100*/  BSYNC B0 ;  /* 0x0000000000007941 */ /* 0x000fea0003800000 */
.L_x_456:
        /* <DEDUP_REMOVED lines=11> */
.L_x_459:
[----:B------:R-:W-:Y:S05]  /*121c0*/  BSYNC B0 ;  /* 0x0000000000007941 */ /* 0x000fea0003800000 */
.L_x_458:
        /* <DEDUP_REMOVED lines=12> */
.L_x_461:
[----:B------:R-:W-:Y:S05]  /*12290*/  BSYNC B0 ;  /* 0x0000000000007941 */ /* 0x000fea0003800000 */
.L_x_460:
        /* <DEDUP_REMOVED lines=12> */
.L_x_463:
[----:B------:R-:W-:Y:S05]  /*12360*/  BSYNC B0 ;  /* 0x0000000000007941 */ /* 0x000fea0003800000 */
.L_x_462:
        /* <DEDUP_REMOVED lines=13> */
.L_x_465:
[----:B------:R-:W-:Y:S05]  /*12440*/  BSYNC B0 ;  /* 0x0000000000007941 */ /* 0x000fea0003800000 */
.L_x_464:
        /* <DEDUP_REMOVED lines=11> */
.L_x_467:
[----:B------:R-:W-:Y:S05]  /*12500*/  BSYNC B0 ;  /* 0x0000000000007941 */ /* 0x000fea0003800000 */
.L_x_466:
        /* <DEDUP_REMOVED lines=12> */
.L_x_469:
[----:B------:R-:W-:Y:S05]  /*125d0*/  BSYNC B0 ;  /* 0x0000000000007941 */ /* 0x000fea0003800000 */
.L_x_468:
        /* <DEDUP_REMOVED lines=12> */
.L_x_471:
[----:B------:R-:W-:Y:S05]  /*126a0*/  BSYNC B0 ;  /* 0x0000000000007941 */ /* 0x000fea0003800000 */
.L_x_470:
        /* <DEDUP_REMOVED lines=13> */
.L_x_473:
[----:B------:R-:W-:Y:S05]  /*12780*/  BSYNC B0 ;  /* 0x0000000000007941 */ /* 0x000fea0003800000 */
.L_x_472:
        /* <DEDUP_REMOVED lines=11> */
.L_x_475:
[----:B------:R-:W-:Y:S05]  /*12840*/  BSYNC B0 ;  /* 0x0000000000007941 */ /* 0x000fea0003800000 */
.L_x_474:
        /* <DEDUP_REMOVED lines=12> */
.L_x_477:
[----:B------:R-:W-:Y:S05]  /*12910*/  BSYNC B0 ;  /* 0x0000000000007941 */ /* 0x000fea0003800000 */
.L_x_476:
        /* <DEDUP_REMOVED lines=12> */
.L_x_479:
[----:B------:R-:W-:Y:S05]  /*129e0*/  BSYNC B0 ;  /* 0x0000000000007941 */ /* 0x000fea0003800000 */
.L_x_478:
        /* <DEDUP_REMOVED lines=13> */
.L_x_481:
[----:B------:R-:W-:Y:S05]  /*12ac0*/  BSYNC B0 ;  /* 0x0000000000007941 */ /* 0x000fea0003800000 */
.L_x_480:
[----:B-----5:R-:W-:Y:S01]  /*12ad0*/  HADD2.F32 R3, -RZ, R21.H0_H0 ;  /* 0x20000015ff037230 */ /* 0x020fe20000004100 */
[----:B------:R-:W-:Y:S01]  /*12ae0*/  IADD3 R10, R4, UR15, RZ ;  /* 0x0000000f040a7c10 */ /* 0x000fe2000fffe0ff */
        /* <DEDUP_REMOVED lines=9> */
.L_x_483:
[----:B------:R-:W-:Y:S05]  /*12b80*/  BSYNC B0 ;  /* 0x0000000000007941 */ /* 0x000fea0003800000 */
.L_x_482:
        /* <DEDUP_REMOVED lines=12> */
.L_x_485:
[----:B------:R-:W-:Y:S05]  /*12c50*/  BSYNC B0 ;  /* 0x0000000000007941 */ /* 0x000fea0003800000 */
.L_x_484:
        /* <DEDUP_REMOVED lines=12> */
.L_x_487:
[----:B------:R-:W-:Y:S05]  /*12d20*/  BSYNC B0 ;  /* 0x0000000000007941 */ /* 0x000fea0003800000 */
.L_x_486:
        /* <DEDUP_REMOVED lines=13> */
.L_x_489:
[----:B------:R-:W-:Y:S05]  /*12e00*/  BSYNC B0 ;  /* 0x0000000000007941 */ /* 0x000fea0003800000 */
.L_x_488:
        /* <DEDUP_REMOVED lines=11> */
.L_x_491:
[----:B------:R-:W-:Y:S05]  /*12ec0*/  BSYNC B0 ;  /* 0x0000000000007941 */ /* 0x000fea0003800000 */
.L_x_490:
        /* <DEDUP_REMOVED lines=12> */
.L_x_493:
[----:B------:R-:W-:Y:S05]  /*12f90*/  BSYNC B0 ;  /* 0x0000000000007941 */ /* 0x000fea0003800000 */
.L_x_492:
        /* <DEDUP_REMOVED lines=12> */
.L_x_495:
[----:B------:R-:W-:Y:S05]  /*13060*/  BSYNC B0 ;  /* 0x0000000000007941 */ /* 0x000fea0003800000 */
.L_x_494:
        /* <DEDUP_REMOVED lines=13> */
.L_x_497:
[----:B------:R-:W-:Y:S05]  /*13140*/  BSYNC B0 ;  /* 0x0000000000007941 */ /* 0x000fea0003800000 */
.L_x_496:
        /* <DEDUP_REMOVED lines=11> */
.L_x_499:
[----:B------:R-:W-:Y:S05]  /*13200*/  BSYNC B0 ;  /* 0x0000000000007941 */ /* 0x000fea0003800000 */
.L_x_498:
[----:B------:R-:W-:Y:S01]  /*13210*/  LOP3.LUT P5, RZ, R2, 0x20, RZ, 0xc0, !PT ;  /* 0x0000002002ff7812 */ /* 0x000fe200078ac0ff */
[----:B-----5:R-:W-:Y:S01]  /*13220*/  HADD2.F32 R2, -RZ, R21.H0_H0 ;  /* 0x20000015ff027230 */ /* 0x020fe20000004100 */
[----:B------:R-:W-:Y:S04]  /*13230*/  BSSY B0, `(.L_x_500) ;  /* 0x000000b000007945 */ /* 0x000fe80003800000 */
[----:B------:R-:W-:-:S04]  /*13240*/  FMUL R2, R2, UR8 ;  /* 0x0000000802027c20 */ /* 0x000fc80008400000 */
[----:B------:R-:W-:-:S05]  /*13250*/  FFMA R2, R75, UR13, R2 ;  /* 0x0000000d4b027c23 */ /* 0x000fca0008000002 */
[----:B------:R-:W-:Y:S01]  /*13260*/  F2FP.F16.F32.PACK_AB R3, RZ, R2 ;  /* 0x00000002ff03723e */ /* 0x000fe200000000ff */
[----:B------:R-:W-:-:S03]  /*13270*/  VIADD R2, R4, UR15 ;  /* 0x0000000f04027c36 */ /* 0x000fc60008000000 */
[----:B------:R-:W-:Y:S01]  /*13280*/  PRMT R10, R3, 0x7610, R10 ;  /* 0x00007610030a7816 */ /* 0x000fe2000000000a */
[----:B------:R-:W-:-:S05]  /*13290*/  @P4 IMAD.MOV.U32 R3, RZ, RZ, R7 ;  /* 0x000000ffff034224 */ /* 0x000fca00078e0007 */
[----:B------:R0:W-:Y:S01]  /*132a0*/  @P4 STG.E.U16 desc[UR26][R2.64+0xc2], R10 ;  /* 0x0000c20a02004986 */ /* 0x0001e2000c10151a */
[----:B------:R-:W-:-:S13]  /*132b0*/  ISETP.GT.AND P4, PT, R0, 0xc0, P5 ;  /* 0x000000c00000780c */ /* 0x000fda0002f84270 */
[----:B0-----:R-:W-:Y:S05]  /*132c0*/  @!P4 BRA `(.L_x_501) ;  /* 0x000000000004c947 */ /* 0x001fea0003800000 */
[----:B------:R0:W5:Y:S02]  /*132d0*/  LDG.E.LTC128B.U16 R21, desc[UR26][R222.64+0xd0] ;  /* 0x0000d01ade157981 */ /* 0x000164000c1e1520 */
.L_x_501:
[----:B------:R-:W-:Y:S05]  /*132e0*/  BSYNC B0 ;  /* 0x0000000000007941 */ /* 0x000fea0003800000 */
.L_x_500:
[----:B-----5:R-:W-:Y:S01]  /*132f0*/  HADD2.F32 R2, -RZ, R21.H0_H0 ;  /* 0x20000015ff027230 */ /* 0x020fe20000004100 */
[----:B------:R-:W-:Y:S04]  /*13300*/  BSSY B0, `(.L_x_502) ;  /* 0x000000b000007945 */ /* 0x000fe80003800000 */
[----:B------:R-:W-:Y:S01]  /*13310*/  FMUL R3, R2, UR8 ;  /* 0x0000000802037c20 */ /* 0x000fe20008400000 */
[----:B------:R-:W-:-:S03]  /*13320*/  @P4 IMAD.MOV.U32 R2, RZ, RZ, R4 ;  /* 0x000000ffff024224 */ /* 0x000fc600078e0004 */
        /* <DEDUP_REMOVED lines=8> */
.L_x_503:
[----:B------:R-:W-:Y:S05]  /*133b0*/  BSYNC B0 ;  /* 0x0000000000007941 */ /* 0x000fea0003800000 */
.L_x_502:
[----:B-----5:R-:W-:Y:S01]  /*133c0*/  HADD2.F32 R2, -RZ, R21.H0_H0 ;  /* 0x20000015ff027230 */ /* 0x020fe20000004100 */
[----:B------:R-:W-:Y:S01]  /*133d0*/  ISETP.GT.AND P5, PT, R0, 0xc8, P5 ;  /* 0x000000c80000780c */ /* 0x000fe20002fa4270 */
[----:B------:R-:W-:Y:S01]  /*133e0*/  @P4 IMAD.MOV.U32 R3, RZ, RZ, R9 ;  /* 0x000000ffff034224 */ /* 0x000fe200078e0009 */
[----:B------:R-:W-:Y:S02]  /*133f0*/  BSSY B0, `(.L_x_504) ;  /* 0x0000009000007945 */ /* 0x000fe40003800000 */
[----:B------:R-:W-:-:S04]  /*13400*/  FMUL R2, R2, UR8 ;  /* 0x0000000802027c20 */ /* 0x000fc80008400000 */
[----:B------:R-:W-:-:S05]  /*13410*/  FFMA R2, R77, UR13, R2 ;  /* 0x0000000d4d027c23 */ /* 0x000fca0008000002 */
[----:B------:R-:W-:-:S04]  /*13420*/  F2FP.F16.F32.PACK_AB R2, RZ, R2 ;  /* 0x00000002ff02723e */ /* 0x000fc800000000ff */
[----:B------:R-:W-:Y:S01]  /*13430*/  PRMT R10, R2, 0x7610, R10 ;  /* 0x00007610020a7816 */ /* 0x000fe2000000000a */
[----:B------:R-:W-:-:S05]  /*13440*/  @P4 IMAD.MOV.U32 R2, RZ, RZ, R4 ;  /* 0x000000ffff024224 */ /* 0x000fca00078e0004 */
[----:B------:R0:W-:Y:S01]  /*13450*/  @P4 STG.E.U16 desc[UR26][R2.64+0xd2], R10 ;  /* 0x0000d20a02004986 */ /* 0x0001e2000c10151a */
[----:B------:R-:W-:Y:S05]  /*13460*/  @!P5 BRA `(.L_x_505) ;  /* 0x000000000004d947 */ /* 0x000fea0003800000 */
[----:B------:R0:W5:Y:S02]  /*13470*/  LDG.E.LTC128B.U16 R21, desc[UR26][R216.64+0xd0] ;  /* 0x0000d01ad8157981 */ /* 0x000164000c1e1520 */
.L_x_505:
[----:B------:R-:W-:Y:S05]  /*13480*/  BSYNC B0 ;  /* 0x0000000000007941 */ /* 0x000fea0003800000 */
.L_x_504:
[----:B0----5:R-:W-:Y:S01]  /*13490*/  HADD2.F32 R2, -RZ, R21.H0_H0 ;  /* 0x20000015ff027230 */ /* 0x021fe20000004100 */
[----:B------:R-:W-:Y:S01]  /*134a0*/  ISETP.GT.AND P4, PT, R0, 0xc8, P6 ;  /* 0x000000c80000780c */ /* 0x000fe20003784270 */
[----:B------:R-:W-:Y:S03]  /*134b0*/  BSSY B0, `(.L_x_506) ;  /* 0x000000a000007945 */ /* 0x000fe60003800000 */
[----:B------:R-:W-:Y:S01]  /*134c0*/  FMUL R3, R2, UR8 ;  /* 0x0000000802037c20 */ /* 0x000fe20008400000 */
[----:B------:R-:W-:-:S03]  /*134d0*/  VIADD R2, R4, UR15 ;  /* 0x0000000f04027c36 */ /* 0x000fc60008000000 */
[----:B------:R-:W-:-:S05]  /*134e0*/  FFMA R3, R78, UR13, R3 ;  /* 0x0000000d4e037c23 */ /* 0x000fca0008000003 */
[----:B------:R-:W-:-:S04]  /*134f0*/  F2FP.F16.F32.PACK_AB R3, RZ, R3 ;  /* 0x00000003ff03723e */ /* 0x000fc800000000ff */
[----:B------:R-:W-:Y:S01]  /*13500*/  PRMT R10, R3, 0x7610, R10 ;  /* 0x00007610030a7816 */ /* 0x000fe2000000000a */
[----:B------:R-:W-:-:S05]  /*13510*/  @P5 IMAD.MOV.U32 R3, RZ, RZ, R7 ;  /* 0x000000ffff035224 */ /* 0x000fca00078e0007 */
[----:B------:R0:W-:Y:S01]  /*13520*/  @P5 STG.E.U16 desc[UR26][R2.64+0xd0], R10 ;  /* 0x0000d00a02005986 */ /* 0x0001e2000c10151a */
[----:B------:R-:W-:Y:S05]  /*13530*/  @!P4 BRA `(.L_x_507) ;  /* 0x000000000004c947 */ /* 0x000fea0003800000 */
[----:B------:R0:W5:Y:S02]  /*13540*/  LDG.E.LTC128B.U16 R21, desc[UR26][R216.64+0xd2] ;  /* 0x0000d21ad8157981 */ /* 0x000164000c1e1520 */
.L_x_507:
[----:B------:R-:W-:Y:S05]  /*13550*/  BSYNC B0 ;  /* 0x0000000000007941 */ /* 0x000fea0003800000 */
.L_x_506:
[----:B0----5:R-:W-:Y:S01]  /*13560*/  HADD2.F32 R2, -RZ, R21.H0_H0 ;  /* 0x20000015ff027230 */ /* 0x021fe20000004100 */
[----:B------:R-:W-:Y:S01]  /*13570*/  ISETP.GT.AND P5, PT, R0, 0xc0, P3 ;  /* 0x000000c00000780c */ /* 0x000fe20001fa4270 */
[----:B------:R-:W-:Y:S03]  /*13580*/  BSSY B0, `(.L_x_508) ;  /* 0x000000a000007945 */ /* 0x000fe60003800000 */
[----:B------:R-:W-:-:S04]  /*13590*/  FMUL R2, R2, UR8 ;  /* 0x0000000802027c20 */ /* 0x000fc80008400000 */
[----:B------:R-:W-:-:S05]  /*135a0*/  FFMA R2, R79, UR13, R2 ;  /* 0x0000000d4f027c23 */ /* 0x000fca0008000002 */
[----:B------:R-:W-:Y:S01]  /*135b0*/  F2FP.F16.F32.PACK_AB R3, RZ, R2 ;  /* 0x00000002ff03723e */ /* 0x000fe200000000ff */
[----:B------:R-:W-:-:S03]  /*135c0*/  VIADD R2, R4, UR15 ;  /* 0x0000000f04027c36 */ /* 0x000fc60008000000 */
[----:B------:R-:W-:Y:S02]  /*135d0*/  PRMT R10, R3, 0x7610, R10 ;  /* 0x00007610030a7816 */ /* 0x000fe4000000000a */
[----:B------:R-:W-:-:S05]  /*135e0*/  @P4 MOV R3, R7 ;  /* 0x0000000700034202 */ /* 0x000fca0000000f00 */
[----:B------:R0:W-:Y:S01]  /*135f0*/  @P4 STG.E.U16 desc[UR26][R2.64+0xd2], R10 ;  /* 0x0000d20a02004986 */ /* 0x0001e2000c10151a */
[----:B------:R-:W-:Y:S05]  /*13600*/  @!P5 BRA `(.L_x_509) ;  /* 0x000000000004d947 */ /* 0x000fea0003800000 */
[----:B------:R0:W5:Y:S02]  /*13610*/  LDG.E.LTC128B.U16 R21, desc[UR26][R222.64+0xe0] ;  /* 0x0000e01ade157981 */ /* 0x000164000c1e1520 */
.L_x_509:
[----:B------:R-:W-:Y:S05]  /*13620*/  BSYNC B0 ;  /* 0x0000000000007941 */ /* 0x000fea0003800000 */
.L_x_508:
[----:B0----5:R-:W-:Y:S01]  /*13630*/  HADD2.F32 R2, -RZ, R21.H0_H0 ;  /* 0x20000015ff027230 */ /* 0x021fe20000004100 */
[----:B------:R-:W-:Y:S01]  /*13640*/  ISETP.GT.AND P4, PT, R0, 0xc0, P2 ;  /* 0x000000c00000780c */ /* 0x000fe20001784270 */
[----:B------:R-:W-:Y:S03]  /*13650*/  BSSY B0, `(.L_x_510) ;  /* 0x000000a000007945 */ /* 0x000fe60003800000 */
[----:B------:R-:W-:Y:S01]  /*13660*/  FMUL R3, R2, UR8 ;  /* 0x0000000802037c20 */ /* 0x000fe20008400000 */
[----:B------:R-:W-:-:S03]  /*13670*/  @P5 IMAD.MOV.U32 R2, RZ, RZ, R4 ;  /* 0x000000ffff025224 */ /* 0x000fc600078e0004 */
[----:B------:R-:W-:-:S05]  /*13680*/  FFMA R3, R80, UR13, R3 ;  /* 0x0000000d50037c23 */ /* 0x000fca0008000003 */
[----:B------:R-:W-:-:S04]  /*13690*/  F2FP.F16.F32.PACK_AB R3, RZ, R3 ;  /* 0x00000003ff03723e */ /* 0x000fc800000000ff */
[----:B------:R-:W-:Y:S01]  /*136a0*/  PRMT R10, R3, 0x7610, R10 ;  /* 0x00007610030a7816 */ /* 0x000fe2000000000a */
[----:B------:R-:W-:-:S05]  /*136b0*/  @P5 IMAD.MOV.U32 R3, RZ, RZ, R9 ;  /* 0x000000ffff035224 */ /* 0x000fca00078e0009 */
[----:B------:R0:W-:Y:S01]  /*136c0*/  @P5 STG.E.U16 desc[UR26][R2.64+0xe0], R10 ;  /* 0x0000e00a02005986 */ /* 0x0001e2000c10151a */
[----:B------:R-:W-:Y:S05]  /*136d0*/  @!P4 BRA `(.L_x_511) ;  /* 0x000000000004c947 */ /* 0x000fea0003800000 */
[----:B------:R0:W5:Y:S02]  /*136e0*/  LDG.E.LTC128B.U16 R21, desc[UR26][R222.64+0xe2] ;  /* 0x0000e21ade157981 */ /* 0x000164000c1e1520 */
.L_x_511:
[----:B------:R-:W-:Y:S05]  /*136f0*/  BSYNC B0 ;  /* 0x0000000000007941 */ /* 0x000fea0003800000 */
.L_x_510:
[----:B0----5:R-:W-:Y:S01]  /*13700*/  HADD2.F32 R2, -RZ, R21.H0_H0 ;  /* 0x20000015ff027230 */ /* 0x021fe20000004100 */
        /* <DEDUP_REMOVED lines=11> */
.L_x_513:
[----:B------:R-:W-:Y:S05]  /*137c0*/  BSYNC B0 ;  /* 0x0000000000007941 */ /* 0x000fea0003800000 */
.L_x_512:
        /* <DEDUP_REMOVED lines=12> */
.L_x_515:
[----:B------:R-:W-:Y:S05]  /*13890*/  BSYNC B0 ;  /* 0x0000000000007941 */ /* 0x000fea0003800000 */
.L_x_514:
[----:B0----5:R-:W-:Y:S01]  /*138a0*/  HADD2.F32 R2, -RZ, R21.H0_H0 ;  /* 0x20000015ff027230 */ /* 0x021fe20000004100 */
[----:B------:R-:W-:Y:S01]  /*138b0*/  ISETP.GT.AND P3, PT, R0, 0xc0, P1 ;  /* 0x000000c00000780c */ /* 0x000fe20000f64270 */
[----:B------:R-:W-:Y:S03]  /*138c0*/  BSSY B0, `(.L_x_516) ;  /* 0x000000a000007945 */ /* 0x000fe60003800000 */
[----:B------:R-:W-:-:S04]  /*138d0*/  FMUL R2, R2, UR8 ;  /* 0x0000000802027c20 */ /* 0x000fc80008400000 */
[----:B------:R-:W-:-:S05]  /*138e0*/  FFMA R2, R83, UR13, R2 ;  /* 0x0000000d53027c23 */ /* 0x000fca0008000002 */
[----:B------:R-:W-:Y:S01]  /*138f0*/  F2FP.F16.F32.PACK_AB R3, RZ, R2 ;  /* 0x00000002ff03723e */ /* 0x000fe200000000ff */
[----:B------:R-:W-:-:S03]  /*13900*/  VIADD R2, R4, UR15 ;  /* 0x0000000f04027c36 */ /* 0x000fc60008000000 */
[----:B------:R-:W-:Y:S01]  /*13910*/  PRMT R10, R3, 0x7610, R10 ;  /* 0x00007610030a7816 */ /* 0x000fe2000000000a */
[----:B------:R-:W-:-:S05]  /*13920*/  @P2 IMAD.MOV.U32 R3, RZ, RZ, R7 ;  /* 0x000000ffff032224 */ /* 0x000fca00078e0007 */
[----:B------:R0:W-:Y:S01]  /*13930*/  @P2 STG.E.U16 desc[UR26][R2.64+0xe2], R10 ;  /* 0x0000e20a02002986 */ /* 0x0001e2000c10151a */
[----:B------:R-:W-:Y:S05]  /*13940*/  @!P3 BRA `(.L_x_517) ;  /* 0x000000000004b947 */ /* 0x000fea0003800000 */
[----:B------:R0:W5:Y:S02]  /*13950*/  LDG.E.LTC128B.U16 R21, desc[UR26][R222.64+0xf0] ;  /* 0x0000f01ade157981 */ /* 0x000164000c1e1520 */
.L_x_517:
[----:B------:R-:W-:Y:S05]  /*13960*/  BSYNC B0 ;  /* 0x0000000000007941 */ /* 0x000fea0003800000 */
.L_x_516:
        /* <DEDUP_REMOVED lines=12> */
.L_x_519:
[----:B------:R-:W-:Y:S05]  /*13a30*/  BSYNC B0 ;  /* 0x0000000000007941 */ /* 0x000fea0003800000 */
.L_x_518:
[----:B0----5:R-:W-:Y:S01]  /*13a40*/  HADD2.F32 R2, -RZ, R21.H0_H0 ;  /* 0x20000015ff027230 */ /* 0x021fe20000004100 */
[----:B------:R-:W-:Y:S01]  /*13a50*/  ISETP.GT.AND P1, PT, R0, 0xc8, P1 ;  /* 0x000000c80000780c */ /* 0x000fe20000f24270 */
[----:B------:R-:W-:Y:S01]  /*13a60*/  @P2 IMAD.MOV.U32 R8, RZ, RZ, R4 ;  /* 0x000000ffff082224 */ /* 0x000fe200078e0004 */
[----:B------:R-:W-:Y:S02]  /*13a70*/  BSSY B0, `(.L_x_520) ;  /* 0x0000007000007945 */ /* 0x000fe40003800000 */
[----:B------:R-:W-:-:S04]  /*13a80*/  FMUL R2, R2, UR8 ;  /* 0x0000000802027c20 */ /* 0x000fc80008400000 */
[----:B------:R-:W-:-:S05]  /*13a90*/  FFMA R2, R85, UR13, R2 ;  /* 0x0000000d55027c23 */ /* 0x000fca0008000002 */
[----:B------:R-:W-:-:S05]  /*13aa0*/  F2FP.F16.F32.PACK_AB R2, RZ, R2 ;  /* 0x00000002ff02723e */ /* 0x000fca00000000ff */
[----:B------:R0:W-:Y:S01]  /*13ab0*/  @P2 STG.E.U16 desc[UR26][R8.64+0xf2], R2 ;  /* 0x0000f20208002986 */ /* 0x0001e2000c10151a */
[----:B------:R-:W-:Y:S05]  /*13ac0*/  @!P1 BRA `(.L_x_521) ;  /* 0x0000000000049947 */ /* 0x000fea0003800000 */
[----:B------:R0:W5:Y:S02]  /*13ad0*/  LDG.E.LTC128B.U16 R21, desc[UR26][R216.64+0xf0] ;  /* 0x0000f01ad8157981 */ /* 0x000164000c1e1520 */
.L_x_521:
[----:B------:R-:W-:Y:S05]  /*13ae0*/  BSYNC B0 ;  /* 0x0000000000007941 */ /* 0x000fea0003800000 */
.L_x_520:
        /* <DEDUP_REMOVED lines=12> */
.L_x_523:
[----:B------:R-:W-:Y:S05]  /*13bb0*/  BSYNC B0 ;  /* 0x0000000000007941 */ /* 0x000fea0003800000 */
.L_x_522:
[----:B-----5:R-:W-:Y:S02]  /*13bc0*/  HADD2.F32 R21, -RZ, R21.H0_H0 ;  /* 0x20000015ff157230 */ /* 0x020fe40000004100 */
[----:B------:R-:W-:-:S03]  /*13bd0*/  VIADD R4, R4, UR15 ;  /* 0x0000000f04047c36 */ /* 0x000fc60008000000 */
[----:B0-----:R-:W-:-:S04]  /*13be0*/  FMUL R0, R21, UR8 ;  /* 0x0000000815007c20 */ /* 0x001fc80008400000 */
[----:B------:R-:W-:Y:S01]  /*13bf0*/  FFMA R0, R87, UR13, R0 ;  /* 0x0000000d57007c23 */ /* 0x000fe20008000000 */
[----:B------:R-:W-:Y:S06]  /*13c00*/  @!P0 EXIT ;  /* 0x000000000000894d */ /* 0x000fec0003800000 */
[----:B------:R-:W-:Y:S01]  /*13c10*/  F2FP.F16.F32.PACK_AB R0, RZ, R0 ;  /* 0x00000000ff00723e */ /* 0x000fe200000000ff */
[----:B------:R-:W-:-:S05]  /*13c20*/  IMAD.MOV.U32 R5, RZ, RZ, R7 ;  /* 0x000000ffff057224 */ /* 0x000fca00078e0007 */
[----:B------:R-:W-:Y:S01]  /*13c30*/  STG.E.U16 desc[UR26][R4.64+0xf2], R0 ;  /* 0x0000f20004007986 */ /* 0x000fe2000c10151a */
[----:B------:R-:W-:Y:S05]  /*13c40*/  EXIT ;  /* 0x000000000000794d */ /* 0x000fea0003800000 */
.L_x_21:
[----:B------:R-:W2:Y:S01]  /*13c50*/  LDL.LU R8, [R1+0xc] ;  /* 0x00000c0001087983 */ /* 0x000ea20000300800 */
[----:B------:R-:W-:-:S03]  /*13c60*/  ULDC.64 UR4, c[0x0][0x650] ;  /* 0x0001940000047ab9 */ /* 0x000fc60000000a00 */
[----:B------:R-:W3:Y:S04]  /*13c70*/  LDL.LU R9, [R1+0x18] ;  /* 0x0000180001097983 */ /* 0x000ee80000300800 */
[----:B------:R-:W4:Y:S04]  /*13c80*/  LDL.LU R11, [R1+0x20] ;  /* 0x00002000010b7983 */ /* 0x000f280000300800 */
[----:B------:R-:W5:Y:S04]  /*13c90*/  LDL.LU R12, [R1+0x38] ;  /* 0x00003800010c7983 */ /* 0x000f680000300800 */
        /* <DEDUP_REMOVED lines=36> */
[----:B------:R-:W5:Y:S01]  /*13ee0*/  LDL.LU R216, [R1+0xdc] ;  /* 0x0000dc0001d87983 */ /* 0x000f620000300800 */
[----:B------:R-:W-:-:S03]  /*13ef0*/  LEA R4, P1, R6, UR4, 0x1 ;  /* 0x0000000406047c11 */ /* 0x000fc6000f8208ff */
[----:B------:R-:W5:Y:S04]  /*13f00*/  LDL.LU R23, [R1+0xe0] ;  /* 0x0000e00001177983 */ /* 0x000f680000300800 */
[----:B------:R-:W5:Y:S04]  /*13f10*/  LDL.LU R22, [R1+0xe4] ;  /* 0x0000e40001167983 */ /* 0x000f680000300800 */
[----:B------:R-:W5:Y:S04]  /*13f20*/  LDL.LU R21, [R1+0xe8] ;  /* 0x0000e80001157983 */ /* 0x000f680000300800 */
[----:B------:R-:W5:Y:S01]  /*13f30*/  LDL.LU R20, [R1+0xec] ;  /* 0x0000ec0001147983 */ /* 0x000f620000300800 */
[----:B------:R-:W-:-:S03]  /*13f40*/  LEA.HI.X R5, R6, UR5, R2, 0x1, P1 ;  /* 0x0000000506057c11 */ /* 0x000fc600088f0c02 */
[----:B------:R-:W5:Y:S04]  /*13f50*/  LDL.LU R19, [R1+0xf0] ;  /* 0x0000f00001137983 */ /* 0x000f680000300800 */
[----:B------:R-:W5:Y:S04]  /*13f60*/  LDL.LU R18, [R1+0xf4] ;  /* 0x0000f40001127983 */ /* 0x000f680000300800 */
[----:B------:R-:W5:Y:S04]  /*13f70*/  LDL.LU R17, [R1+0xf8] ;  /* 0x0000f80001117983 */ /* 0x000f680000300800 */
[----:B------:R-:W5:Y:S04]  /*13f80*/  LDL.LU R16, [R1+0xfc] ;  /* 0x0000fc0001107983 */ /* 0x000f680000300800 */
[----:B------:R-:W3:Y:S04]  /*13f90*/  LDL.LU R2, [R1+0x4] ;  /* 0x0000040001027983 */ /* 0x000ee80000300800 */
[----:B------:R-:W4:Y:S04]  /*13fa0*/  LDL.LU R6, [R1] ;  /* 0x0000000001067983 */ /* 0x000f280000300800 */
[----:B------:R-:W5:Y:S01]  /*13fb0*/  LDL.LU R7, [R1+0x8] ;  /* 0x0000080001077983 */ /* 0x000f620000300800 */
[----:B------:R-:W-:Y:S01]  /*13fc0*/  ISETP.GT.AND P2, PT, R3, 0x1, PT ;  /* 0x000000010300780c */ /* 0x000fe20003f44270 */
[----:B------:R-:W-:-:S02]  /*13fd0*/  USHF.L.U32 UR5, UR16, 0x4, URZ ;  /* 0x0000000410057899 */ /* 0x000fc4000800063f */
[----:B------:R-:W-:Y:S01]  /*13fe0*/  USHF.L.U64.HI UR4, UR16, 0x4, UR17 ;  /* 0x0000000410047899 */ /* 0x000fe20008010211 */
[----:B------:R-:W-:Y:S01]  /*13ff0*/  ISETP.GT.AND P1, PT, R0, RZ, P2 ;  /* 0x000000ff0000720c */ /* 0x000fe20001724270 */
[----:B--2---:R-:W-:-:S05]  /*14000*/  FMUL R8, R8, UR13 ;  /* 0x0000000d08087c20 */ /* 0x004fca0008400000 */
[----:B------:R-:W-:Y:S01]  /*14010*/  F2FP.F16.F32.PACK_AB R8, RZ, R8 ;  /* 0x00000008ff08723e */ /* 0x000fe200000000ff */
[----:B---3--:R-:W-:Y:S01]  /*14020*/  FMUL R2, R2, UR13 ;  /* 0x0000000d02027c20 */ /* 0x008fe20008400000 */
[----:B----4-:R-:W-:-:S04]  /*14030*/  FMUL R6, R6, UR13 ;  /* 0x0000000d06067c20 */ /* 0x010fc80008400000 */
[----:B------:R-:W-:Y:S01]  /*14040*/  F2FP.F16.F32.PACK_AB R2, RZ, R2 ;  /* 0x00000002ff02723e */ /* 0x000fe200000000ff */
[----:B-----5:R-:W-:Y:S01]  /*14050*/  FMUL R7, R7, UR13 ;  /* 0x0000000d07077c20 */ /* 0x020fe20008400000 */
[----:B------:R-:W-:-:S03]  /*14060*/  F2FP.F16.F32.PACK_AB R6, RZ, R6 ;  /* 0x00000006ff06723e */ /* 0x000fc600000000ff */
[----:B------:R1:W-:Y:S01]  /*14070*/  @P1 STG.E.U16 desc[UR26][R4.64+0x2], R2 ;  /* 0x0000020204001986 */ /* 0x0003e2000c10151a */
[----:B------:R-:W-:Y:S02]  /*14080*/  ISETP.GT.AND P1, PT, R0, 0x8, P5 ;  /* 0x000000080000780c */ /* 0x000fe40002f24270 */
[----:B------:R-:W-:Y:S01]  /*14090*/  F2FP.F16.F32.PACK_AB R7, RZ, R7 ;  /* 0x00000007ff07723e */ /* 0x000fe200000000ff */
[----:B------:R2:W-:Y:S03]  /*140a0*/  @P0 STG.E.U16 desc[UR26][R4.64], R6 ;  /* 0x0000000604000986 */ /* 0x0005e6000c10151a */
[----:B-1----:R-:W-:Y:S02]  /*140b0*/  PRMT R2, R7, 0x7610, R2 ;  /* 0x0000761007027816 */ /* 0x002fe40000000002 */
[----:B--2---:R-:W-:-:S04]  /*140c0*/  IADD3 R6, P0, R4, UR5, RZ ;  /* 0x0000000504067c10 */ /* 0x004fc8000ff1e0ff */
[----:B------:R-:W-:-:S05]  /*140d0*/  IADD3.X R7, R5, UR4, RZ, P0, !PT ;  /* 0x0000000405077c10 */ /* 0x000fca00087fe4ff */
[----:B------:R1:W-:Y:S04]  /*140e0*/  @P1 STG.E.U16 desc[UR26][R6.64], R2 ;  /* 0x0000000206001986 */ /* 0x0003e8000c10151a */
[----:B-1----:R-:W2:Y:S01]  /*140f0*/  LDL.LU R2, [R1+0x10] ;  /* 0x0000100001027983 */ /* 0x002ea20000300800 */
[----:B------:R-:W-:Y:S01]  /*14100*/  ISETP.GT.AND P0, PT, R0, 0x8, P2 ;  /* 0x000000080000780c */ /* 0x000fe20001704270 */
[----:B------:R-:W-:-:S12]  /*14110*/  FMUL R9, R9, UR13 ;  /* 0x0000000d09097c20 */ /* 0x000fd80008400000 */
[----:B------:R1:W-:Y:S04]  /*14120*/  @P0 STG.E.U16 desc[UR26][R6.64+0x2], R8 ;  /* 0x0000020806000986 */ /* 0x0003e8000c10151a */
[----:B-1----:R-:W3:Y:S01]  /*14130*/  LDL.LU R8, [R1+0x14] ;  /* 0x0000140001087983 */ /* 0x002ee20000300800 */
[C---:B------:R-:W-:Y:S02]  /*14140*/  ISETP.GT.AND P2, PT, R3.reuse, 0x8, PT ;  /* 0x000000080300780c */ /* 0x040fe40003f44270 */
[----:B------:R-:W-:Y:S02]  /*14150*/  ISETP.GT.AND P3, PT, R3, 0x9, PT ;  /* 0x000000090300780c */ /* 0x000fe40003f64270 */
[C---:B------:R-:W-:Y:S02]  /*14160*/  ISETP.GT.AND P0, PT, R0.reuse, RZ, P2 ;  /* 0x000000ff0000720c */ /* 0x040fe40001704270 */
[----:B------:R-:W-:-:S02]  /*14170*/  ISETP.GT.AND P1, PT, R0, RZ, P3 ;  /* 0x000000ff0000720c */ /* 0x000fc40001f24270 */
[----:B------:R-:W-:Y:S01]  /*14180*/  ISETP.GT.AND P2, PT, R0, 0x8, P2 ;  /* 0x000000080000780c */ /* 0x000fe20001744270 */
[----:B--2---:R-:W-:-:S05]  /*14190*/  FMUL R2, R2, UR13 ;  /* 0x0000000d02027c20 */ /* 0x004fca0008400000 */
[----:B------:R-:W-:-:S04]  /*141a0*/  F2FP.F16.F32.PACK_AB R2, RZ, R2 ;  /* 0x00000002ff02723e */ /* 0x000fc800000000ff */
[----:B------:R-:W-:Y:S02]  /*141b0*/  PRMT R10, R2, 0x7610, R10 ;  /* 0x00007610020a7816 */ /* 0x000fe4000000000a */
[----:B------:R-:W-:Y:S02]  /*141c0*/  F2FP.F16.F32.PACK_AB R2, RZ, R9 ;  /* 0x00000009ff02723e */ /* 0x000fe400000000ff */
[----:B------:R-:W2:Y:S04]  /*141d0*/  LDL.LU R9, [R1+0x1c] ;  /* 0x00001c0001097983 */ /* 0x000ea80000300800 */
[----:B------:R1:W-:Y:S01]  /*141e0*/  @P0 STG.E.U16 desc[UR26][R4.64+0x10], R10 ;  /* 0x0000100a04000986 */ /* 0x0003e2000c10151a */
[----:B---3--:R-:W-:Y:S01]  /*141f0*/  FMUL R8, R8, UR13 ;  /* 0x0000000d08087c20 */ /* 0x008fe20008400000 */
[----:B------:R-:W-:-:S04]  /*14200*/  ISETP.GT.AND P0, PT, R0, 0x8, P3 ;  /* 0x000000080000780c */ /* 0x000fc80001f04270 */
[----:B------:R-:W-:-:S05]  /*14210*/  F2FP.F16.F32.PACK_AB R8, RZ, R8 ;  /* 0x00000008ff08723e */ /* 0x000fca00000000ff */
[----:B------:R3:W-:Y:S04]  /*14220*/  @P1 STG.E.U16 desc[UR26][R4.64+0x12], R8 ;  /* 0x0000120804001986 */ /* 0x0007e8000c10151a */
[----:B------:R2:W-:Y:S01]  /*14230*/  @P2 STG.E.U16 desc[UR26][R6.64+0x10], R2 ;  /* 0x0000100206002986 */ /* 0x0005e2000c10151a */
[----:B------:R-:W-:Y:S01]  /*14240*/  ISETP.GT.AND P3, PT, R3, 0x10, PT ;  /* 0x000000100300780c */ /* 0x000fe20003f64270 */
[----:B------:R-:W-:Y:S01]  /*14250*/  USHF.L.U32 UR9, UR16, 0x7, URZ ;  /* 0x0000000710097899 */ /* 0x000fe2000800063f */
[----:B-1----:R-:W-:Y:S01]  /*14260*/  IMAD.U32 R10, RZ, RZ, UR5 ;  /* 0x00000005ff0a7e24 */ /* 0x002fe2000f8e00ff */
[----:B------:R-:W-:Y:S02]  /*14270*/  USHF.L.U32 UR11, UR16, 0x8, URZ ;  /* 0x00000008100b7899 */ /* 0x000fe4000800063f */
[----:B------:R-:W-:-:S02]  /*14280*/  USHF.L.U64.HI UR6, UR16, 0x7, UR17 ;  /* 0x0000000710067899 */ /* 0x000fc40008010211 */
[----:B------:R-:W-:Y:S02]  /*14290*/  USHF.L.U64.HI UR10, UR16, 0x8, UR17 ;  /* 0x00000008100a7899 */ /* 0x000fe40008010211 */
[----:B---3--:R-:W-:Y:S02]  /*142a0*/  IMAD.U32 R8, RZ, RZ, UR11 ;  /* 0x0000000bff087e24 */ /* 0x008fe4000f8e00ff */
[----:B--2---:R-:W-:-:S05]  /*142b0*/  FMUL R2, R9, UR13 ;  /* 0x0000000d09027c20 */ /* 0x004fca0008400000 */
[----:B------:R-:W-:-:S05]  /*142c0*/  F2FP.F16.F32.PACK_AB R2, RZ, R2 ;  /* 0x00000002ff02723e */ /* 0x000fca00000000ff */
[----:B------:R1:W-:Y:S01]  /*142d0*/  @P0 STG.E.U16 desc[UR26][R6.64+0x12], R2 ;  /* 0x0000120206000986 */ /* 0x0003e2000c10151a */
[----:B------:R-:W-:Y:S01]  /*142e0*/  ISETP.GT.AND P0, PT, R0, RZ, P3 ;  /* 0x000000ff0000720c */ /* 0x000fe20001f04270 */
[----:B-1----:R-:W-:-:S05]  /*142f0*/  FMUL R2, R11, UR13 ;  /* 0x0000000d0b027c20 */ /* 0x002fca0008400000 */
[----:B------:R-:W-:-:S07]  /*14300*/  F2FP.F16.F32.PACK_AB R2, RZ, R2 ;  /* 0x00000002ff02723e */ /* 0x000fce00000000ff */
[----:B------:R1:W-:Y:S01]  /*14310*/  @P0 STG.E.U16 desc[UR26][R4.64+0x20], R2 ;  /* 0x0000200204000986 */ /* 0x0003e2000c10151a */
[----:B------:R-:W-:Y:S01]  /*14320*/  IADD3 R10, P0, P1, R10, UR9, R4 ;  /* 0x000000090a0a7c10 */ /* 0x000fe2000f91e004 */
[----:B-1----:R-:W-:-:S05]  /*14330*/  IMAD.U32 R2, RZ, RZ, UR4 ;  /* 0x00000004ff027e24 */ /* 0x002fca000f8e00ff */
[----:B------:R-:W-:Y:S01]  /*14340*/  IADD3.X R11, R2, UR6, R5, P0, P1 ;  /* 0x00000006020b7c10 */ /* 0x000fe200087e2405 */
[----:B------:R-:W-:Y:S01]  /*14350*/  IMAD.U32 R2, RZ, RZ, UR10 ;  /* 0x0000000aff027e24 */ /* 0x000fe2000f8e00ff */
[----:B------:R-:W-:-:S04]  /*14360*/  IADD3 R8, P0, P1, R4, UR5, R8 ;  /* 0x0000000504087c10 */ /* 0x000fc8000f91e008 */
[----:B------:R-:W-:Y:S02]  /*14370*/  IADD3.X R9, R5, UR4, R2, P0, P1 ;  /* 0x0000000405097c10 */ /* 0x000fe400087e2402 */
[----:B------:R-:W2:Y:S01]  /*14380*/  LDL.LU R2, [R1+0x24] ;  /* 0x0000240001027983 */ /* 0x000ea20000300800 */
[----:B------:R-:W-:-:S04]  /*14390*/  ISETP.GT.AND P2, PT, R3, 0x11, PT ;  /* 0x000000110300780c */ /* 0x000fc80003f44270 */
[----:B------:R-:W-:Y:S01]  /*143a0*/  ISETP.GT.AND P0, PT, R0, RZ, P2 ;  /* 0x000000ff0000720c */ /* 0x000fe20001704270 */
[----:B--2---:R-:W-:-:S05]  /*143b0*/  FMUL R2, R2, UR13 ;  /* 0x0000000d02027c20 */ /* 0x004fca0008400000 */
[----:B------:R-:W-:-:S07]  /*143c0*/  F2FP.F16.F32.PACK_AB R2, RZ, R2 ;  /* 0x00000002ff02723e */ /* 0x000fce00000000ff */
[----:B------:R1:W-:Y:S04]  /*143d0*/  @P0 STG.E.U16 desc[UR26][R4.64+0x22], R2 ;  /* 0x0000220204000986 */ /* 0x0003e8000c10151a */
[----:B-1----:R-:W2:Y:S01]  /*143e0*/  LDL.LU R2, [R1+0x28] ;  /* 0x0000280001027983 */ /* 0x002ea20000300800 */
[----:B------:R-:W-:Y:S01]  /*143f0*/  ISETP.GT.AND P0, PT, R0, 0x8, P3 ;  /* 0x000000080000780c */ /* 0x000fe20001f04270 */
        /* <DEDUP_REMOVED lines=9> */
[----:B------:R-:W-:-:S04]  /*14490*/  ISETP.GT.AND P2, PT, R3, 0x18, PT ;  /* 0x000000180300780c */ /* 0x000fc80003f44270 */
[----:B------:R-:W-:Y:S01]  /*144a0*/  ISETP.GT.AND P0, PT, R0, RZ, P2 ;  /* 0x000000ff0000720c */ /* 0x000fe20001704270 */
[----:B--2---:R-:W-:-:S05]  /*144b0*/  FMUL R2, R2, UR13 ;  /* 0x0000000d02027c20 */ /* 0x004fca0008400000 */
[----:B------:R-:W-:-:S07]  /*144c0*/  F2FP.F16.F32.PACK_AB R2, RZ, R2 ;  /* 0x00000002ff02723e */ /* 0x000fce00000000ff */
[----:B------:R1:W-:Y:S04]  /*144d0*/  @P0 STG.E.U16 desc[UR26][R4.64+0x30], R2 ;  /* 0x0000300204000986 */ /* 0x0003e8000c10151a */
[----:B-1----:R-:W2:Y:S01]  /*144e0*/  LDL.LU R2, [R1+0x34] ;  /* 0x0000340001027983 */ /* 0x002ea20000300800 */
[----:B------:R-:W-:-:S04]  /*144f0*/  ISETP.GT.AND P1, PT, R3, 0x19, PT ;  /* 0x000000190300780c */ /* 0x000fc80003f24270 */
[----:B------:R-:W-:Y:S01]  /*14500*/  ISETP.GT.AND P0, PT, R0, RZ, P1 ;  /* 0x000000ff0000720c */ /* 0x000fe20000f04270 */
[----:B------:R-:W-:Y:S01]  /*14510*/  FMUL R12, R12, UR13 ;  /* 0x0000000d0c0c7c20 */ /* 0x000fe20008400000 */
[----:B--2---:R-:W-:-:S05]  /*14520*/  FMUL R2, R2, UR13 ;  /* 0x0000000d02027c20 */ /* 0x004fca0008400000 */
[----:B------:R-:W-:-:S06]  /*14530*/  F2FP.F16.F32.PACK_AB R2, RZ, R2 ;  /* 0x00000002ff02723e */ /* 0x000fcc00000000ff */
[----:B------:R1:W-:Y:S02]  /*14540*/  @P0 STG.E.U16 desc[UR26][R4.64+0x32], R2 ;  /* 0x0000320204000986 */ /* 0x0003e4000c10151a */
[----:B-1----:R-:W-:Y:S02]  /*14550*/  F2FP.F16.F32.PACK_AB R2, RZ, R12 ;  /* 0x0000000cff02723e */ /* 0x002fe400000000ff */
[----:B------:R-:W2:Y:S01]  /*14560*/  LDL.LU R12, [R1+0x3c] ;  /* 0x00003c00010c7983 */ /* 0x000ea20000300800 */
[----:B------:R-:W-:-:S13]  /*14570*/  ISETP.GT.AND P0, PT, R0, 0x8, P2 ;  /* 0x000000080000780c */ /* 0x000fda0001704270 */
[----:B------:R1:W-:Y:S01]  /*14580*/  @P0 STG.E.U16 desc[UR26][R6.64+0x30], R2 ;  /* 0x0000300206000986 */ /* 0x0003e2000c10151a */
[----:B--2---:R-:W-:-:S05]  /*14590*/  FMUL R12, R12, UR13 ;  /* 0x0000000d0c0c7c20 */ /* 0x004fca0008400000 */
[----:B------:R-:W-:-:S04]  /*145a0*/  F2FP.F16.F32.PACK_AB R12, RZ, R12 ;  /* 0x0000000cff0c723e */ /* 0x000fc800000000ff */
[----:B-1----:R-:W-:Y:S02]  /*145b0*/  PRMT R2, R12, 0x7610, R2 ;  /* 0x000076100c027816 */ /* 0x002fe40000000002 */
[----:B------:R-:W2:Y:S01]  /*145c0*/  LDL.LU R12, [R1+0x40] ;  /* 0x00004000010c7983 */ /* 0x000ea20000300800 */
[----:B------:R-:W-:-:S13]  /*145d0*/  ISETP.GT.AND P0, PT, R0, 0x8, P1 ;  /* 0x000000080000780c */ /* 0x000fda0000f04270 */
[----:B------:R1:W-:Y:S04]  /*145e0*/  @P0 STG.E.U16 desc[UR26][R6.64+0x32], R2 ;  /* 0x0000320206000986 */ /* 0x0003e8000c10151a */
[----:B-1----:R-:W3:Y:S01]  /*145f0*/  LDL.LU R2, [R1+0x48] ;  /* 0x0000480001027983 */ /* 0x002ee20000300800 */
[----:B--2---:R-:W-:-:S05]  /*14600*/  FMUL R12, R12, UR13 ;  /* 0x0000000d0c0c7c20 */ /* 0x004fca0008400000 */
[----:B------:R-:W-:-:S04]  /*14610*/  F2FP.F16.F32.PACK_AB R12, RZ, R12 ;  /* 0x0000000cff0c723e */ /* 0x000fc800000000ff */
[----:B------:R-:W-:Y:S02]  /*14620*/  PRMT R13, R12, 0x7610, R13 ;  /* 0x000076100c0d7816 */ /* 0x000fe4000000000d */
[----:B------:R-:W2:Y:S01]  /*14630*/  LDL.LU R12, [R1+0x44] ;  /* 0x00004400010c7983 */ /* 0x000ea20000300800 */
[----:B------:R-:W-:-:S04]  /*14640*/  ISETP.GT.AND P2, PT, R3, 0x20, PT ;  /* 0x000000200300780c */ /* 0x000fc80003f44270 */
[----:B------:R-:W-:Y:S02]  /*14650*/  ISETP.GT.AND P0, PT, R0, RZ, P2 ;  /* 0x000000ff0000720c */ /* 0x000fe40001704270 */
[----:B------:R-:W-:-:S11]  /*14660*/  ISETP.GT.AND P1, PT, R3, 0x21, PT ;  /* 0x000000210300780c */ /* 0x000fd60003f24270 */
[----:B------:R1:W-:Y:S01]  /*14670*/  @P0 STG.E.U16 desc[UR26][R4.64+0x40], R13 ;  /* 0x0000400d04000986 */ /* 0x0003e2000c10151a */
[----:B------:R-:W-:Y:S01]  /*14680*/  ISETP.GT.AND P0, PT, R0, RZ, P1 ;  /* 0x000000ff0000720c */ /* 0x000fe20000f04270 */
[----:B---3--:R-:W-:-:S05]  /*14690*/  FMUL R2, R2, UR13 ;  /* 0x0000000d02027c20 */ /* 0x008fca0008400000 */
[----:B------:R-:W-:-:S04]  /*146a0*/  F2FP.F16.F32.PACK_AB R2, RZ, R2 ;  /* 0x00000002ff02723e */ /* 0x000fc800000000ff */
[----:B------:R-:W-:Y:S01]  /*146b0*/  PRMT R14, R2, 0x7610, R14 ;  /* 0x00007610020e7816 */ /* 0x000fe2000000000e */
[----:B------:R-:W-:-:S05]  /*146c0*/  FMUL R2, R252, UR13 ;  /* 0x0000000dfc027c20 */ /* 0x000fca0008400000 */
[----:B------:R-:W-:-:S04]  /*146d0*/  F2FP.F16.F32.PACK_AB R2, RZ, R2 ;  /* 0x00000002ff02723e */ /* 0x000fc800000000ff */
[----:B-1----:R-:W-:Y:S01]  /*146e0*/  PRMT R13, R2, 0x7610, R13 ;  /* 0x00007610020d7816 */ /* 0x002fe2000000000d */
[----:B------:R-:W-:-:S05]  /*146f0*/  FMUL R2, R251, UR13 ;  /* 0x0000000dfb027c20 */ /* 0x000fca0008400000 */
[----:B------:R-:W-:Y:S01]  /*14700*/  F2FP.F16.F32.PACK_AB R2, RZ, R2 ;  /* 0x00000002ff02723e */ /* 0x000fe200000000ff */
[----:B--2---:R-:W-:-:S05]  /*14710*/  FMUL R12, R12, UR13 ;  /* 0x0000000d0c0c7c20 */ /* 0x004fca0008400000 */
[----:B------:R-:W-:-:S05]  /*14720*/  F2FP.F16.F32.PACK_AB R12, RZ, R12 ;  /* 0x0000000cff0c723e */ /* 0x000fca00000000ff */
[----:B------:R1:W-:Y:S01]  /*14730*/  @P0 STG.E.U16 desc[UR26][R4.64+0x42], R12 ;  /* 0x0000420c04000986 */ /* 0x0003e2000c10151a */
[----:B------:R-:W-:Y:S02]  /*14740*/  ISETP.GT.AND P0, PT, R0, 0x8, P2 ;  /* 0x000000080000780c */ /* 0x000fe40001704270 */
[----:B------:R-:W-:-:S11]  /*14750*/  ISETP.GT.AND P2, PT, R3, 0x28, PT ;  /* 0x000000280300780c */ /* 0x000fd60003f44270 */
[----:B------:R2:W-:Y:S01]  /*14760*/  @P0 STG.E.U16 desc[UR26][R6.64+0x40], R14 ;  /* 0x0000400e06000986 */ /* 0x0005e2000c10151a */
[----:B------:R-:W-:Y:S02]  /*14770*/  ISETP.GT.AND P0, PT, R0, 0x8, P1 ;  /* 0x000000080000780c */ /* 0x000fe40000f04270 */
[----:B-1----:R-:W-:-:S11]  /*14780*/  PRMT R12, R2, 0x7610, R12 ;  /* 0x00007610020c7816 */ /* 0x002fd6000000000c */
[----:B------:R1:W-:Y:S01]  /*14790*/  @P0 STG.E.U16 desc[UR26][R6.64+0x42], R13 ;  /* 0x0000420d06000986 */ /* 0x0003e2000c10151a */
[----:B------:R-:W-:Y:S02]  /*147a0*/  ISETP.GT.AND P0, PT, R0, RZ, P2 ;  /* 0x000000ff0000720c */ /* 0x000fe40001704270 */
[----:B------:R-:W-:Y:S01]  /*147b0*/  ISETP.GT.AND P1, PT, R3, 0x29, PT ;  /* 0x000000290300780c */ /* 0x000fe20003f24270 */
[----:B------:R-:W-:-:S05]  /*147c0*/  FMUL R2, R250, UR13 ;  /* 0x0000000dfa027c20 */ /* 0x000fca0008400000 */
[----:B------:R-:W-:-:S05]  /*147d0*/  F2FP.F16.F32.PACK_AB R2, RZ, R2 ;  /* 0x00000002ff02723e */ /* 0x000fca00000000ff */
[----:B------:R3:W-:Y:S01]  /*147e0*/  @P0 STG.E.U16 desc[UR26][R4.64+0x50], R12 ;  /* 0x0000500c04000986 */ /* 0x0007e2000c10151a */
[----:B------:R-:W-:Y:S02]  /*147f0*/  ISETP.GT.AND P0, PT, R0, RZ, P1 ;  /* 0x000000ff0000720c */ /* 0x000fe40000f04270 */
[----:B--2---:R-:W-:Y:S01]  /*14800*/  PRMT R14, R2, 0x7610, R14 ;  /* 0x00007610020e7816 */ /* 0x004fe2000000000e */
[----:B------:R-:W-:-:S05]  /*14810*/  FMUL R2, R249, UR13 ;  /* 0x0000000df9027c20 */ /* 0x000fca0008400000 */
[----:B------:R-:W-:-:S05]  /*14820*/  F2FP.F16.F32.PACK_AB R2, RZ, R2 ;  /* 0x00000002ff02723e */ /* 0x000fca00000000ff */
[----:B------:R2:W-:Y:S01]  /*14830*/  @P0 STG.E.U16 desc[UR26][R4.64+0x52], R14 ;  /* 0x0000520e04000986 */ /* 0x0005e2000c10151a */
[----:B------:R-:W-:Y:S02]  /*14840*/  ISETP.GT.AND P0, PT, R0, 0x8, P2 ;  /* 0x000000080000780c */ /* 0x000fe40001704270 */
[----:B-1----:R-:W-:Y:S01]  /*14850*/  PRMT R13, R2, 0x7610, R13 ;  /* 0x00007610020d7816 */ /* 0x002fe2000000000d */
[----:B------:R-:W-:-:S05]  /*14860*/  FMUL R2, R248, UR13 ;  /* 0x0000000df8027c20 */ /* 0x000fca0008400000 */
[----:B------:R-:W-:-:S05]  /*14870*/  F2FP.F16.F32.PACK_AB R2, RZ, R2 ;  /* 0x00000002ff02723e */ /* 0x000fca00000000ff */
[----:B------:R1:W-:Y:S01]  /*14880*/  @P0 STG.E.U16 desc[UR26][R6.64+0x50], R13 ;  /* 0x0000500d06000986 */ /* 0x0003e2000c10151a */
[----:B------:R-:W-:Y:S02]  /*14890*/  ISETP.GT.AND P0, PT, R0, 0x8, P1 ;  /* 0x000000080000780c */ /* 0x000fe40000f04270 */
[----:B---3--:R-:W-:Y:S02]  /*148a0*/  PRMT R12, R2, 0x7610, R12 ;  /* 0x00007610020c7816 */ /* 0x008fe4000000000c */
[----:B------:R-:W-:Y:S01]  /*148b0*/  ISETP.GT.AND P2, PT, R3, 0x30, PT ;  /* 0x000000300300780c */ /* 0x000fe20003f44270 */
[----:B------:R-:W-:-:S08]  /*148c0*/  FMUL R2, R247, UR13 ;  /* 0x0000000df7027c20 */ /* 0x000fd00008400000 */
[----:B------:R3:W-:Y:S01]  /*148d0*/  @P0 STG.E.U16 desc[UR26][R6.64+0x52], R12 ;  /* 0x0000520c06000986 */ /* 0x0007e2000c10151a */
[----:B------:R-:W-:Y:S02]  /*148e0*/  ISETP.GT.AND P0, PT, R0, RZ, P2 ;  /* 0x000000ff0000720c */ /* 0x000fe40001704270 */
[----:B------:R-:W-:Y:S02]  /*148f0*/  F2FP.F16.F32.PACK_AB R2, RZ, R2 ;  /* 0x00000002ff02723e */ /* 0x000fe400000000ff */
[----:B------:R-:W-:Y:S02]  /*14900*/  ISETP.GT.AND P1, PT, R3, 0x31, PT ;  /* 0x000000310300780c */ /* 0x000fe40003f24270 */
[----:B--2---:R-:W-:Y:S01]  /*14910*/  PRMT R14, R2, 0x7610, R14 ;  /* 0x00007610020e7816 */ /* 0x004fe2000000000e */
[----:B------:R-:W-:-:S06]  /*14920*/  FMUL R2, R246, UR13 ;  /* 0x0000000df6027c20 */ /* 0x000fcc0008400000 */
[----:B------:R2:W-:Y:S01]  /*14930*/  @P0 STG.E.U16 desc[UR26][R4.64+0x60], R14 ;  /* 0x0000600e04000986 */ /* 0x0005e2000c10151a */
[----:B------:R-:W-:Y:S02]  /*14940*/  ISETP.GT.AND P0, PT, R0, RZ, P1 ;  /* 0x000000ff0000720c */ /* 0x000fe40000f04270 */
[----:B------:R-:W-:-:S04]  /*14950*/  F2FP.F16.F32.PACK_AB R2, RZ, R2 ;  /* 0x00000002ff02723e */ /* 0x000fc800000000ff */
[----:B-1----:R-:W-:Y:S01]  /*14960*/  PRMT R13, R2, 0x7610, R13 ;  /* 0x00007610020d7816 */ /* 0x002fe2000000000d */
[----:B------:R-:W-:-:S06]  /*14970*/  FMUL R2, R245, UR13 ;  /* 0x0000000df5027c20 */ /* 0x000fcc0008400000 */
[----:B------:R1:W-:Y:S01]  /*14980*/  @P0 STG.E.U16 desc[UR26][R4.64+0x62], R13 ;  /* 0x0000620d04000986 */ /* 0x0003e2000c10151a */
[----:B------:R-:W-:Y:S02]  /*14990*/  ISETP.GT.AND P0, PT, R0, 0x8, P2 ;  /* 0x000000080000780c */ /* 0x000fe40001704270 */
[----:B------:R-:W-:-:S04]  /*149a0*/  F2FP.F16.F32.PACK_AB R2, RZ, R2 ;  /* 0x00000002ff02723e */ /* 0x000fc800000000ff */
[----:B---3--:R-:W-:Y:S01]  /*149b0*/  PRMT R12, R2, 0x7610, R12 ;  /* 0x00007610020c7816 */ /* 0x008fe2000000000c */
[----:B------:R-:W-:-:S06]  /*149c0*/  FMUL R2, R244, UR13 ;  /* 0x0000000df4027c20 */ /* 0x000fcc0008400000 */
[----:B------:R3:W-:Y:S01]  /*149d0*/  @P0 STG.E.U16 desc[UR26][R6.64+0x60], R12 ;  /* 0x0000600c06000986 */ /* 0x0007e2000c10151a */
[----:B------:R-:W-:Y:S02]  /*149e0*/  ISETP.GT.AND P0, PT, R0, 0x8, P1 ;  /* 0x000000080000780c */ /* 0x000fe40000f04270 */
[----:B------:R-:W-:Y:S02]  /*149f0*/  F2FP.F16.F32.PACK_AB R2, RZ, R2 ;  /* 0x00000002ff02723e */ /* 0x000fe400000000ff */
[----:B------:R-:W-:Y:S02]  /*14a00*/  ISETP.GT.AND P2, PT, R3, 0x38, PT ;  /* 0x000000380300780c */ /* 0x000fe40003f44270 */
[----:B--2---:R-:W-:Y:S01]  /*14a10*/  PRMT R14, R2, 0x7610, R14 ;  /* 0x00007610020e7816 */ /* 0x004fe2000000000e */
[----:B------:R-:W-:-:S06]  /*14a20*/  FMUL R2, R243, UR13 ;  /* 0x0000000df3027c20 */ /* 0x000fcc0008400000 */
[----:B------:R2:W-:Y:S01]  /*14a30*/  @P0 STG.E.U16 desc[UR26][R6.64+0x62], R14 ;  /* 0x0000620e06000986 */ /* 0x0005e2000c10151a */
[----:B------:R-:W-:Y:S02]  /*14a40*/  ISETP.GT.AND P0, PT, R0, RZ, P2 ;  /* 0x000000ff0000720c */ /* 0x000fe40001704270 */
[----:B------:R-:W-:Y:S02]  /*14a50*/  F2FP.F16.F32.PACK_AB R2, RZ, R2 ;  /* 0x00000002ff02723e */ /* 0x000fe400000000ff */
[----:B------:R-:W-:Y:S02]  /*14a60*/  ISETP.GT.AND P1, PT, R3, 0x39, PT ;  /* 0x000000390300780c */ /* 0x000fe40003f24270 */
[----:B-1----:R-:W-:Y:S01]  /*14a70*/  PRMT R13, R2, 0x7610, R13 ;  /* 0x00007610020d7816 */ /* 0x002fe2000000000d */
[----:B------:R-:W-:-:S06]  /*14a80*/  FMUL R2, R242, UR13 ;  /* 0x0000000df2027c20 */ /* 0x000fcc0008400000 */
[----:B------:R1:W-:Y:S01]  /*14a90*/  @P0 STG.E.U16 desc[UR26][R4.64+0x70], R13 ;  /* 0x0000700d04000986 */ /* 0x0003e2000c10151a */
[----:B------:R-:W-:Y:S02]  /*14aa0*/  ISETP.GT.AND P0, PT, R0, RZ, P1 ;  /* 0x000000ff0000720c */ /* 0x000fe40000f04270 */
[----:B------:R-:W-:-:S04]  /*14ab0*/  F2FP.F16.F32.PACK_AB R2, RZ, R2 ;  /* 0x00000002ff02723e */ /* 0x000fc800000000ff */
[----:B---3--:R-:W-:Y:S01]  /*14ac0*/  PRMT R12, R2, 0x7610, R12 ;  /* 0x00007610020c7816 */ /* 0x008fe2000000000c */
[----:B------:R-:W-:-:S06]  /*14ad0*/  FMUL R2, R241, UR13 ;  /* 0x0000000df1027c20 */ /* 0x000fcc0008400000 */
[----:B------:R3:W-:Y:S01]  /*14ae0*/  @P0 STG.E.U16 desc[UR26][R4.64+0x72], R12 ;  /* 0x0000720c04000986 */ /* 0x0007e2000c10151a */
[----:B------:R-:W-:Y:S02]  /*14af0*/  ISETP.GT.AND P0, PT, R0, 0x8, P2 ;  /* 0x000000080000780c */ /* 0x000fe40001704270 */
[----:B------:R-:W-:-:S04]  /*14b00*/  F2FP.F16.F32.PACK_AB R2, RZ, R2 ;  /* 0x00000002ff02723e */ /* 0x000fc800000000ff */
[----:B--2---:R-:W-:Y:S01]  /*14b10*/  PRMT R14, R2, 0x7610, R14 ;  /* 0x00007610020e7816 */ /* 0x004fe2000000000e */
[----:B------:R-:W-:-:S06]  /*14b20*/  FMUL R2, R240, UR13 ;  /* 0x0000000df0027c20 */ /* 0x000fcc0008400000 */
[----:B------:R2:W-:Y:S01]  /*14b30*/  @P0 STG.E.U16 desc[UR26][R6.64+0x70], R14 ;  /* 0x0000700e06000986 */ /* 0x0005e2000c10151a */
[----:B------:R-:W-:Y:S02]  /*14b40*/  ISETP.GT.AND P0, PT, R0, 0x8, P1 ;  /* 0x000000080000780c */ /* 0x000fe40000f04270 */
[----:B------:R-:W-:Y:S02]  /*14b50*/  F2FP.F16.F32.PACK_AB R2, RZ, R2 ;  /* 0x00000002ff02723e */ /* 0x000fe400000000ff */
[----:B------:R-:W-:Y:S02]  /*14b60*/  ISETP.GT.AND P2, PT, R3, 0x40, PT ;  /* 0x000000400300780c */ /* 0x000fe40003f44270 */
[----:B-1----:R-:W-:Y:S01]  /*14b70*/  PRMT R13, R2, 0x7610, R13 ;  /* 0x00007610020d7816 */ /* 0x002fe2000000000d */
[----:B------:R-:W-:-:S06]  /*14b80*/  FMUL R2, R239, UR13 ;  /* 0x0000000def027c20 */ /* 0x000fcc0008400000 */
[----:B------:R1:W-:Y:S01]  /*14b90*/  @P0 STG.E.U16 desc[UR26][R6.64+0x72], R13 ;  /* 0x0000720d06000986 */ /* 0x0003e2000c10151a */
[----:B------:R-:W-:Y:S02]  /*14ba0*/  ISETP.GT.AND P0, PT, R0, RZ, P2 ;  /* 0x000000ff0000720c */ /* 0x000fe40001704270 */
[----:B------:R-:W-:Y:S02]  /*14bb0*/  F2FP.F16.F32.PACK_AB R2, RZ, R2 ;  /* 0x00000002ff02723e */ /* 0x000fe400000000ff */
[----:B------:R-:W-:Y:S02]  /*14bc0*/  ISETP.GT.AND P1, PT, R3, 0x41, PT ;  /* 0x000000410300780c */ /* 0x000fe40003f24270 */
[----:B---3--:R-:W-:Y:S01]  /*14bd0*/  PRMT R12, R2, 0x7610, R12 ;  /* 0x00007610020c7816 */ /* 0x008fe2000000000c */
[----:B------:R-:W-:-:S06]  /*14be0*/  FMUL R2, R238, UR13 ;  /* 0x0000000dee027c20 */ /* 0x000fcc0008400000 */
[----:B------:R3:W-:Y:S01]  /*14bf0*/  @P0 STG.E.U16 desc[UR26][R4.64+0x80], R12 ;  /* 0x0000800c04000986 */ /* 0x0007e2000c10151a */
[----:B------:R-:W-:Y:S02]  /*14c00*/  ISETP.GT.AND P0, PT, R0, RZ, P1 ;  /* 0x000000ff0000720c */ /* 0x000fe40000f04270 */
[----:B------:R-:W-:-:S04]  /*14c10*/  F2FP.F16.F32.PACK_AB R2, RZ, R2 ;  /* 0x00000002ff02723e */ /* 0x000fc800000000ff */
[----:B--2---:R-:W-:Y:S01]  /*14c20*/  PRMT R14, R2, 0x7610, R14 ;  /* 0x00007610020e7816 */ /* 0x004fe2000000000e */
[----:B------:R-:W-:-:S06]  /*14c30*/  FMUL R2, R237, UR13 ;  /* 0x0000000ded027c20 */ /* 0x000fcc0008400000 */
[----:B------:R2:W-:Y:S01]  /*14c40*/  @P0 STG.E.U16 desc[UR26][R4.64+0x82], R14 ;  /* 0x0000820e04000986 */ /* 0x0005e2000c10151a */
[----:B------:R-:W-:Y:S02]  /*14c50*/  ISETP.GT.AND P0, PT, R0, 0x8, P2 ;  /* 0x000000080000780c */ /* 0x000fe40001704270 */
[----:B------:R-:W-:-:S04]  /*14c60*/  F2FP.F16.F32.PACK_AB R2, RZ, R2 ;  /* 0x00000002ff02723e */ /* 0x000fc800000000ff */
[----:B-1----:R-:W-:Y:S01]  /*14c70*/  PRMT R13, R2, 0x7610, R13 ;  /* 0x00007610020d7816 */ /* 0x002fe2000000000d */
[----:B------:R-:W-:-:S06]  /*14c80*/  FMUL R2, R236, UR13 ;  /* 0x0000000dec027c20 */ /* 0x000fcc0008400000 */
[----:B------:R1:W-:Y:S01]  /*14c90*/  @P0 STG.E.U16 desc[UR26][R6.64+0x80], R13 ;  /* 0x0000800d06000986 */ /* 0x0003e2000c10151a */
[----:B------:R-:W-:Y:S02]  /*14ca0*/  ISETP.GT.AND P0, PT, R0, 0x8, P1 ;  /* 0x000000080000780c */ /* 0x000fe40000f04270 */
[----:B------:R-:W-:Y:S02]  /*14cb0*/  F2FP.F16.F32.PACK_AB R2, RZ, R2 ;  /* 0x00000002ff02723e */ /* 0x000fe400000000ff */
[----:B------:R-:W-:Y:S02]  /*14cc0*/  ISETP.GT.AND P2, PT, R3, 0x48, PT ;  /* 0x000000480300780c */ /* 0x000fe40003f44270 */
[----:B---3--:R-:W-:Y:S01]  /*14cd0*/  PRMT R12, R2, 0x7610, R12 ;  /* 0x00007610020c7816 */ /* 0x008fe2000000000c */
[----:B------:R-:W-:-:S06]  /*14ce0*/  FMUL R2, R235, UR13 ;  /* 0x0000000deb027c20 */ /* 0x000fcc0008400000 */
        /* <DEDUP_REMOVED lines=132> */
[----:B------:R-:W-:-:S04]  /*15530*/  ISETP.GT.AND P0, PT, R3, 0x78, PT ;  /* 0x000000780300780c */ /* 0x000fc80003f04270 */
[----:B------:R-:W-:Y:S02]  /*15540*/  ISETP.GT.AND P1, PT, R0, RZ, P0 ;  /* 0x000000ff0000720c */ /* 0x000fe40000724270 */
[----:B------:R-:W-:-:S04]  /*15550*/  F2FP.F16.F32.PACK_AB R2, RZ, R2 ;  /* 0x00000002ff02723e */ /* 0x000fc800000000ff */
[----:B--2---:R-:W-:Y:S01]  /*15560*/  PRMT R14, R2, 0x7610, R14 ;  /* 0x00007610020e7816 */ /* 0x004fe2000000000e */
[----:B------:R-:W-:-:S06]  /*15570*/  FMUL R2, R18, UR13 ;  /* 0x0000000d12027c20 */ /* 0x000fcc0008400000 */
[----:B------:R-:W-:Y:S01]  /*15580*/  @P1 STG.E.U16 desc[UR26][R4.64+0xf0], R14 ;  /* 0x0000f00e04001986 */ /* 0x000fe2000c10151a */
[----:B------:R-:W-:-:S04]  /*15590*/  ISETP.GT.AND P1, PT, R3, 0x79, PT ;  /* 0x000000790300780c */ /* 0x000fc80003f24270 */
[----:B------:R-:W-:Y:S02]  /*155a0*/  ISETP.GT.AND P6, PT, R0, RZ, P1 ;  /* 0x000000ff0000720c */ /* 0x000fe40000fc4270 */
[----:B------:R-:W-:-:S04]  /*155b0*/  F2FP.F16.F32.PACK_AB R2, RZ, R2 ;  /* 0x00000002ff02723e */ /* 0x000fc800000000ff */
[----:B-1----:R-:W-:Y:S01]  /*155c0*/  PRMT R13, R2, 0x7610, R13 ;  /* 0x00007610020d7816 */ /* 0x002fe2000000000d */
[----:B------:R-:W-:-:S06]  /*155d0*/  FMUL R2, R17, UR13 ;  /* 0x0000000d11027c20 */ /* 0x000fcc0008400000 */
[----:B------:R1:W-:Y:S01]  /*155e0*/  @P6 STG.E.U16 desc[UR26][R4.64+0xf2], R13 ;  /* 0x0000f20d04006986 */ /* 0x0003e2000c10151a */
[----:B------:R-:W-:Y:S02]  /*155f0*/  ISETP.GT.AND P6, PT, R0, 0x8, P0 ;  /* 0x000000080000780c */ /* 0x000fe400007c4270 */
[----:B------:R-:W-:-:S04]  /*15600*/  F2FP.F16.F32.PACK_AB R2, RZ, R2 ;  /* 0x00000002ff02723e */ /* 0x000fc800000000ff */
[----:B------:R-:W-:-:S07]  /*15610*/  PRMT R15, R2, 0x7610, R15 ;  /* 0x00007610020f7816 */ /* 0x000fce000000000f */
[----:B---3--:R-:W-:Y:S02]  /*15620*/  @P6 IMAD.MOV.U32 R12, RZ, RZ, R6 ;  /* 0x000000ffff0c6224 */ /* 0x008fe400078e0006 */
[----:B-1----:R-:W-:-:S05]  /*15630*/  @P6 IMAD.MOV.U32 R13, RZ, RZ, R7 ;  /* 0x000000ffff0d6224 */ /* 0x002fca00078e0007 */
[----:B------:R1:W-:Y:S01]  /*15640*/  @P6 STG.E.U16 desc[UR26][R12.64+0xf0], R15 ;  /* 0x0000f00f0c006986 */ /* 0x0003e2000c10151a */
[----:B------:R-:W-:Y:S01]  /*15650*/  ISETP.GT.AND P6, PT, R0, 0x8, P1 ;  /* 0x000000080000780c */ /* 0x000fe20000fc4270 */
[----:B------:R-:W-:-:S05]  /*15660*/  FMUL R2, R16, UR13 ;  /* 0x0000000d10027c20 */ /* 0x000fca0008400000 */
[----:B------:R-:W-:-:S07]  /*15670*/  F2FP.F16.F32.PACK_AB R2, RZ, R2 ;  /* 0x00000002ff02723e */ /* 0x000fce00000000ff */
[----:B-1----:R-:W-:Y:S02]  /*15680*/  @P6 IMAD.MOV.U32 R12, RZ, RZ, R6 ;  /* 0x000000ffff0c6224 */ /* 0x002fe400078e0006 */
[----:B------:R-:W-:-:S05]  /*15690*/  @P6 IMAD.MOV.U32 R13, RZ, RZ, R7 ;  /* 0x000000ffff0d6224 */ /* 0x000fca00078e0007 */
[----:B------:R1:W-:Y:S01]  /*156a0*/  @P6 STG.E.U16 desc[UR26][R12.64+0xf2], R2 ;  /* 0x0000f2020c006986 */ /* 0x0003e2000c10151a */
[----:B------:R-:W-:-:S04]  /*156b0*/  IADD3 R6, P6, R4, UR9, RZ ;  /* 0x0000000904067c10 */ /* 0x000fc8000ffde0ff */
[----:B------:R-:W-:Y:S02]  /*156c0*/  IADD3.X R7, R5, UR6, RZ, P6, !PT ;  /* 0x0000000605077c10 */ /* 0x000fe4000b7fe4ff */
[----:B------:R-:W-:Y:S01]  /*156d0*/  ISETP.GT.AND P6, PT, R0, 0x40, P5 ;  /* 0x000000400000780c */ /* 0x000fe20002fc4270 */
[----:B------:R-:W-:-:S05]  /*156e0*/  FMUL R152, R152, UR13 ;  /* 0x0000000d98987c20 */ /* 0x000fca0008400000 */
[----:B------:R-:W-:-:S07]  /*156f0*/  F2FP.F16.F32.PACK_AB R152, RZ, R152 ;  /* 0x00000098ff98723e */ /* 0x000fce00000000ff */
[----:B------:R-:W-:Y:S01]  /*15700*/  @P6 STG.E.U16 desc[UR26][R6.64], R152 ;  /* 0x0000009806006986 */ /* 0x000fe2000c10151a */
[----:B------:R-:W-:Y:S01]  /*15710*/  ISETP.GT.AND P6, PT, R3, 0x1, PT ;  /* 0x000000010300780c */ /* 0x000fe20003fc4270 */
[----:B------:R-:W-:-:S03]  /*15720*/  FMUL R153, R153, UR13 ;  /* 0x0000000d99997c20 */ /* 0x000fc60008400000 */
[----:B------:R-:W-:Y:S02]  /*15730*/  ISETP.GT.AND P6, PT, R0, 0x40, P6 ;  /* 0x000000400000780c */ /* 0x000fe400037c4270 */
[----:B------:R-:W-:Y:S01]  /*15740*/  F2FP.F16.F32.PACK_AB R153, RZ, R153 ;  /* 0x00000099ff99723e */ /* 0x000fe200000000ff */
[----:B------:R-:W-:-:S10]  /*15750*/  FMUL R154, R154, UR13 ;  /* 0x0000000d9a9a7c20 */ /* 0x000fd40008400000 */
[----:B------:R-:W-:Y:S01]  /*15760*/  @P6 STG.E.U16 desc[UR26][R6.64+0x2], R153 ;  /* 0x0000029906006986 */ /* 0x000fe2000c10151a */
[----:B-1----:R-:W-:-:S04]  /*15770*/  IADD3 R12, P6, R6, UR5, RZ ;  /* 0x00000005060c7c10 */ /* 0x002fc8000ffde0ff */
[----:B------:R-:W-:Y:S02]  /*15780*/  IADD3.X R13, R7, UR4, RZ, P6, !PT ;  /* 0x00000004070d7c10 */ /* 0x000fe4000b7fe4ff */
[----:B------:R-:W-:Y:S02]  /*15790*/  ISETP.GT.AND P6, PT, R0, 0x48, P5 ;  /* 0x000000480000780c */ /* 0x000fe40002fc4270 */
[----:B------:R-:W-:-:S11]  /*157a0*/  F2FP.F16.F32.PACK_AB R154, RZ, R154 ;  /* 0x0000009aff9a723e */ /* 0x000fd600000000ff */
[----:B------:R1:W-:Y:S01]  /*157b0*/  @P6 STG.E.U16 desc[UR26][R12.64], R154 ;  /* 0x0000009a0c006986 */ /* 0x0003e2000c10151a */
[----:B------:R-:W-:-:S04]  /*157c0*/  IADD3 R14, P6, R6, UR5, RZ ;  /* 0x00000005060e7c10 */ /* 0x000fc8000ffde0ff */
[----:B------:R-:W-:Y:S02]  /*157d0*/  IADD3.X R15, R7, UR4, RZ, P6, !PT ;  /* 0x00000004070f7c10 */ /* 0x000fe4000b7fe4ff */
[----:B------:R-:W-:Y:S01]  /*157e0*/  ISETP.GT.AND P6, PT, R3, 0x1, PT ;  /* 0x000000010300780c */ /* 0x000fe20003fc4270 */
[----:B------:R-:W-:-:S03]  /*157f0*/  FMUL R155, R155, UR13 ;  /* 0x0000000d9b9b7c20 */ /* 0x000fc60008400000 */
[----:B------:R-:W-:Y:S02]  /*15800*/  ISETP.GT.AND P6, PT, R0, 0x48, P6 ;  /* 0x000000480000780c */ /* 0x000fe400037c4270 */
[----:B------:R-:W-:Y:S01]  /*15810*/  F2FP.F16.F32.PACK_AB R155, RZ, R155 ;  /* 0x0000009bff9b723e */ /* 0x000fe200000000ff */
[----:B------:R-:W-:-:S10]  /*15820*/  FMUL R156, R156, UR13 ;  /* 0x0000000d9c9c7c20 */ /* 0x000fd40008400000 */
[----:B------:R-:W-:Y:S01]  /*15830*/  @P6 STG.E.U16 desc[UR26][R14.64+0x2], R155 ;  /* 0x0000029b0e006986 */ /* 0x000fe2000c10151a */
[----:B------:R-:W-:-:S04]  /*15840*/  ISETP.GT.AND P6, PT, R3, 0x8, PT ;  /* 0x000000080300780c */ /* 0x000fc80003fc4270 */
        /* <DEDUP_REMOVED lines=278> */
[----:B------:R-:W-:-:S11]  /*169b0*/  F2FP.F16.F32.PACK_AB R213, RZ, R213 ;  /* 0x000000d5ffd5723e */ /* 0x000fd600000000ff */
[----:B------:R2:W-:Y:S01]  /*169c0*/  @P6 STG.E.U16 desc[UR26][R6.64+0xf2], R213 ;  /* 0x0000f2d506006986 */ /* 0x0005e2000c10151a */
[----:B-1----:R-:W-:-:S04]  /*169d0*/  IADD3 R12, P6, R4, UR11, RZ ;  /* 0x0000000b040c7c10 */ /* 0x002fc8000ffde0ff */
[----:B------:R-:W-:Y:S02]  /*169e0*/  IADD3.X R13, R5, UR10, RZ, P6, !PT ;  /* 0x0000000a050d7c10 */ /* 0x000fe4000b7fe4ff */
[----:B------:R-:W-:Y:S01]  /*169f0*/  ISETP.GT.AND P6, PT, R0, 0x48, P0 ;  /* 0x000000480000780c */ /* 0x000fe200007c4270 */
[----:B------:R-:W-:-:S05]  /*16a00*/  FMUL R214, R214, UR13 ;  /* 0x0000000dd6d67c20 */ /* 0x000fca0008400000 */
[----:B------:R-:W-:-:S07]  /*16a10*/  F2FP.F16.F32.PACK_AB R214, RZ, R214 ;  /* 0x000000d6ffd6723e */ /* 0x000fce00000000ff */
[----:B--2---:R-:W-:Y:S02]  /*16a20*/  @P6 IMAD.MOV.U32 R6, RZ, RZ, R10 ;  /* 0x000000ffff066224 */ /* 0x004fe400078e000a */
[----:B------:R-:W-:Y:S02]  /*16a30*/  @P6 IMAD.MOV.U32 R7, RZ, RZ, R11 ;  /* 0x000000ffff076224 */ /* 0x000fe400078e000b */
[----:B------:R-:W-:-:S03]  /*16a40*/  FMUL R215, R215, UR13 ;  /* 0x0000000dd7d77c20 */ /* 0x000fc60008400000 */
[----:B------:R1:W-:Y:S01]  /*16a50*/  @P6 STG.E.U16 desc[UR26][R6.64+0xf0], R214 ;  /* 0x0000f0d606006986 */ /* 0x0003e2000c10151a */
[----:B------:R-:W-:Y:S02]  /*16a60*/  ISETP.GT.AND P6, PT, R0, 0x48, P1 ;  /* 0x000000480000780c */ /* 0x000fe40000fc4270 */
[----:B------:R-:W-:Y:S01]  /*16a70*/  F2FP.F16.F32.PACK_AB R215, RZ, R215 ;  /* 0x000000d7ffd7723e */ /* 0x000fe200000000ff */
[----:B------:R-:W-:-:S10]  /*16a80*/  FMUL R88, R88, UR13 ;  /* 0x0000000d58587c20 */ /* 0x000fd40008400000 */
[----:B------:R2:W-:Y:S01]  /*16a90*/  @P6 STG.E.U16 desc[UR26][R10.64+0xf2], R215 ;  /* 0x0000f2d70a006986 */ /* 0x0005e2000c10151a */
[----:B------:R-:W-:Y:S02]  /*16aa0*/  ISETP.GT.AND P6, PT, R0, 0x80, P5 ;  /* 0x000000800000780c */ /* 0x000fe40002fc4270 */
[----:B------:R-:W-:Y:S01]  /*16ab0*/  F2FP.F16.F32.PACK_AB R88, RZ, R88 ;  /* 0x00000058ff58723e */ /* 0x000fe200000000ff */
[----:B------:R-:W-:-:S10]  /*16ac0*/  FMUL R89, R89, UR13 ;  /* 0x0000000d59597c20 */ /* 0x000fd40008400000 */
[----:B------:R-:W-:Y:S01]  /*16ad0*/  @P6 STG.E.U16 desc[UR26][R12.64], R88 ;  /* 0x000000580c006986 */ /* 0x000fe2000c10151a */
[----:B------:R-:W-:-:S04]  /*16ae0*/  ISETP.GT.AND P6, PT, R3, 0x1, PT ;  /* 0x000000010300780c */ /* 0x000fc80003fc4270 */
[----:B------:R-:W-:Y:S02]  /*16af0*/  ISETP.GT.AND P6, PT, R0, 0x80, P6 ;  /* 0x000000800000780c */ /* 0x000fe400037c4270 */
[----:B------:R-:W-:-:S11]  /*16b00*/  F2FP.F16.F32.PACK_AB R89, RZ, R89 ;  /* 0x00000059ff59723e */ /* 0x000fd600000000ff */
[----:B------:R-:W-:Y:S01]  /*16b10*/  @P6 STG.E.U16 desc[UR26][R12.64+0x2], R89 ;  /* 0x000002590c006986 */ /* 0x000fe2000c10151a */
[----:B-1----:R-:W-:-:S04]  /*16b20*/  IADD3 R6, P6, R12, UR5, RZ ;  /* 0x000000050c067c10 */ /* 0x002fc8000ffde0ff */
[----:B------:R-:W-:Y:S02]  /*16b30*/  IADD3.X R7, R13, UR4, RZ, P6, !PT ;  /* 0x000000040d077c10 */ /* 0x000fe4000b7fe4ff */
[----:B--2---:R-:W-:-:S04]  /*16b40*/  IADD3 R10, P6, R12, UR5, RZ ;  /* 0x000000050c0a7c10 */ /* 0x004fc8000ffde0ff */
[----:B------:R-:W-:Y:S02]  /*16b50*/  IADD3.X R11, R13, UR4, RZ, P6, !PT ;  /* 0x000000040d0b7c10 */ /* 0x000fe4000b7fe4ff */
[----:B------:R-:W-:Y:S01]  /*16b60*/  ISETP.GT.AND P6, PT, R0, 0x88, P5 ;  /* 0x000000880000780c */ /* 0x000fe20002fc4270 */
[----:B------:R-:W-:-:S05]  /*16b70*/  FMUL R90, R90, UR13 ;  /* 0x0000000d5a5a7c20 */ /* 0x000fca0008400000 */
[----:B------:R-:W-:-:S07]  /*16b80*/  F2FP.F16.F32.PACK_AB R90, RZ, R90 ;  /* 0x0000005aff5a723e */ /* 0x000fce00000000ff */
[----:B------:R1:W-:Y:S01]  /*16b90*/  @P6 STG.E.U16 desc[UR26][R6.64], R90 ;  /* 0x0000005a06006986 */ /* 0x0003e2000c10151a */
[----:B------:R-:W-:Y:S01]  /*16ba0*/  ISETP.GT.AND P6, PT, R3, 0x1, PT ;  /* 0x000000010300780c */ /* 0x000fe20003fc4270 */
[----:B------:R-:W-:-:S03]  /*16bb0*/  FMUL R91, R91, UR13 ;  /* 0x0000000d5b5b7c20 */ /* 0x000fc60008400000 */
[----:B------:R-:W-:Y:S02]  /*16bc0*/  ISETP.GT.AND P6, PT, R0, 0x88, P6 ;  /* 0x000000880000780c */ /* 0x000fe400037c4270 */
[----:B------:R-:W-:Y:S01]  /*16bd0*/  F2FP.F16.F32.PACK_AB R91, RZ, R91 ;  /* 0x0000005bff5b723e */ /* 0x000fe200000000ff */
[----:B------:R-:W-:-:S10]  /*16be0*/  FMUL R92, R92, UR13 ;  /* 0x0000000d5c5c7c20 */ /* 0x000fd40008400000 */
[----:B------:R2:W-:Y:S01]  /*16bf0*/  @P6 STG.E.U16 desc[UR26][R10.64+0x2], R91 ;  /* 0x0000025b0a006986 */ /* 0x0005e2000c10151a */
[----:B------:R-:W-:-:S04]  /*16c00*/  ISETP.GT.AND P6, PT, R3, 0x8, PT ;  /* 0x000000080300780c */ /* 0x000fc80003fc4270 */
[----:B------:R-:W-:Y:S02]  /*16c10*/  ISETP.GT.AND P6, PT, R0, 0x80, P6 ;  /* 0x000000800000780c */ /* 0x000fe400037c4270 */
[----:B------:R-:W-:Y:S01]  /*16c20*/  F2FP.F16.F32.PACK_AB R92, RZ, R92 ;  /* 0x0000005cff5c723e */ /* 0x000fe200000000ff */
[----:B------:R-:W-:Y:S01]  /*16c30*/  FMUL R93, R93, UR13 ;  /* 0x0000000d5d5d7c20 */ /* 0x000fe20008400000 */
[----:B-1----:R-:W-:-:S09]  /*16c40*/  MOV R7, UR16 ;  /* 0x0000001000077c02 */ /* 0x002fd20008000f00 */
[----:B------:R-:W-:Y:S01]  /*16c50*/  @P6 STG.E.U16 desc[UR26][R12.64+0x10], R92 ;  /* 0x0000105c0c006986 */ /* 0x000fe2000c10151a */
[----:B------:R-:W-:-:S04]  /*16c60*/  ISETP.GT.AND P6, PT, R3, 0x9, PT ;  /* 0x000000090300780c */ /* 0x000fc80003fc4270 */
[----:B------:R-:W-:Y:S01]  /*16c70*/  ISETP.GT.AND P6, PT, R0, 0x80, P6 ;  /* 0x000000800000780c */ /* 0x000fe200037c4270 */
[----:B------:R-:W-:Y:S01]  /*16c80*/  UIMAD UR6, UR17, 0x180, URZ ;  /* 0x00000180110678a4 */ /* 0x000fe2000f8e023f */
[----:B------:R-:W-:Y:S01]  /*16c90*/  F2FP.F16.F32.PACK_AB R93, RZ, R93 ;  /* 0x0000005dff5d723e */ /* 0x000fe200000000ff */
[----:B------:R-:W-:-:S04]  /*16ca0*/  IMAD.WIDE.U32 R4, R7, 0x180, R4 ;  /* 0x0000018007047825 */ /* 0x000fc800078e0004 */
[----:B--2---:R-:W-:-:S06]  /*16cb0*/  VIADD R11, R5, UR6 ;  /* 0x00000006050b7c36 */ /* 0x004fcc0008000000 */
[----:B------:R-:W-:Y:S01]  /*16cc0*/  @P6 STG.E.U16 desc[UR26][R12.64+0x12], R93 ;  /* 0x0000125d0c006986 */ /* 0x000fe2000c10151a */
        /* <DEDUP_REMOVED lines=273> */
[----:B------:R-:W-:Y:S02]  /*17de0*/  VIADD R5, R5, UR6 ;  /* 0x0000000605057c36 */ /* 0x000fe40008000000 */
[----:B------:R-:W-:-:S08]  /*17df0*/  FMUL R150, R150, UR13 ;  /* 0x0000000d96967c20 */ /* 0x000fd00008400000 */
[----:B------:R-:W-:Y:S01]  /*17e00*/  @P6 STG.E.U16 desc[UR26][R12.64+0xf2], R149 ;  /* 0x0000f2950c006986 */ /* 0x000fe2000c10151a */
[----:B------:R-:W-:-:S04]  /*17e10*/  IADD3 R14, P6, R4, UR5, RZ ;  /* 0x00000005040e7c10 */ /* 0x000fc8000ffde0ff */
[----:B------:R-:W-:Y:S02]  /*17e20*/  IADD3.X R15, R5, UR4, RZ, P6, !PT ;  /* 0x00000004050f7c10 */ /* 0x000fe4000b7fe4ff */
        /* <DEDUP_REMOVED lines=10> */
[----:B------:R-:W-:-:S05]  /*17ed0*/  @P6 IMAD.MOV.U32 R10, RZ, RZ, R4 ;  /* 0x000000ffff0a6224 */ /* 0x000fca00078e0004 */
[----:B------:R1:W-:Y:S01]  /*17ee0*/  @P6 STG.E.U16 desc[UR26][R10.64], R24 ;  /* 0x000000180a006986 */ /* 0x0003e2000c10151a */
[----:B------:R-:W-:-:S04]  /*17ef0*/  ISETP.GT.AND P6, PT, R3, 0x1, PT ;  /* 0x000000010300780c */ /* 0x000fc80003fc4270 */
[C---:B------:R-:W-:Y:S01]  /*17f00*/  ISETP.GT.AND P6, PT, R0.reuse, 0xc0, P6 ;  /* 0x000000c00000780c */ /* 0x040fe200037c4270 */
[----:B------:R-:W-:Y:S01]  /*17f10*/  FMUL R25, R25, UR13 ;  /* 0x0000000d19197c20 */ /* 0x000fe20008400000 */
[----:B------:R-:W-:Y:S01]  /*17f20*/  ISETP.GT.AND P5, PT, R0, 0xc8, P5 ;  /* 0x000000c80000780c */ /* 0x000fe20002fa4270 */
[----:B------:R-:W-:-:S03]  /*17f30*/  FMUL R26, R26, UR13 ;  /* 0x0000000d1a1a7c20 */ /* 0x000fc60008400000 */
[----:B------:R-:W-:Y:S02]  /*17f40*/  F2FP.F16.F32.PACK_AB R25, RZ, R25 ;  /* 0x00000019ff19723e */ /* 0x000fe400000000ff */
[----:B------:R-:W-:-:S05]  /*17f50*/  F2FP.F16.F32.PACK_AB R26, RZ, R26 ;  /* 0x0000001aff1a723e */ /* 0x000fca00000000ff */
[----:B-1----:R-:W-:-:S05]  /*17f60*/  @P6 IMAD.MOV.U32 R10, RZ, RZ, R4 ;  /* 0x000000ffff0a6224 */ /* 0x002fca00078e0004 */
[----:B------:R-:W-:Y:S01]  /*17f70*/  @P6 STG.E.U16 desc[UR26][R10.64+0x2], R25 ;  /* 0x000002190a006986 */ /* 0x000fe2000c10151a */
[----:B------:R-:W-:-:S03]  /*17f80*/  ISETP.GT.AND P6, PT, R3, 0x1, PT ;  /* 0x000000010300780c */ /* 0x000fc60003fc4270 */
[----:B------:R-:W-:Y:S01]  /*17f90*/  @P5 STG.E.U16 desc[UR26][R6.64], R26 ;  /* 0x0000001a06005986 */ /* 0x000fe2000c10151a */
[----:B------:R-:W-:Y:S01]  /*17fa0*/  ISETP.GT.AND P5, PT, R0, 0xc8, P6 ;  /* 0x000000c80000780c */ /* 0x000fe200037a4270 */
[----:B------:R-:W-:Y:S01]  /*17fb0*/  FMUL R27, R27, UR13 ;  /* 0x0000000d1b1b7c20 */ /* 0x000fe20008400000 */
[----:B------:R-:W-:-:S04]  /*17fc0*/  ISETP.GT.AND P6, PT, R3, 0x8, PT ;  /* 0x000000080300780c */ /* 0x000fc80003fc4270 */
[----:B------:R-:W-:Y:S01]  /*17fd0*/  F2FP.F16.F32.PACK_AB R27, RZ, R27 ;  /* 0x0000001bff1b723e */ /* 0x000fe200000000ff */
[----:B------:R-:W-:-:S06]  /*17fe0*/  FMUL R28, R28, UR13 ;  /* 0x0000000d1c1c7c20 */ /* 0x000fcc0008400000 */
[----:B------:R1:W-:Y:S01]  /*17ff0*/  @P5 STG.E.U16 desc[UR26][R6.64+0x2], R27 ;  /* 0x0000021b06005986 */ /* 0x0003e2000c10151a */
[----:B------:R-:W-:Y:S02]  /*18000*/  ISETP.GT.AND P5, PT, R0, 0xc0, P6 ;  /* 0x000000c00000780c */ /* 0x000fe400037a4270 */
[----:B------:R-:W-:Y:S02]  /*18010*/  F2FP.F16.F32.PACK_AB R28, RZ, R28 ;  /* 0x0000001cff1c723e */ /* 0x000fe400000000ff */
[----:B------:R-:W-:Y:S01]  /*18020*/  ISETP.GT.AND P6, PT, R3, 0x9, PT ;  /* 0x000000090300780c */ /* 0x000fe20003fc4270 */
[----:B------:R-:W-:-:S08]  /*18030*/  FMUL R29, R29, UR13 ;  /* 0x0000000d1d1d7c20 */ /* 0x000fd00008400000 */
        /* <DEDUP_REMOVED lines=11> */
[----:B------:R-:W-:Y:S02]  /*180f0*/  F2FP.F16.F32.PACK_AB R31, RZ, R31 ;  /* 0x0000001fff1f723e */ /* 0x000fe400000000ff */
[----:B------:R-:W-:-:S09]  /*18100*/  ISETP.GT.AND P6, PT, R3, 0x10, PT ;  /* 0x000000100300780c */ /* 0x000fd20003fc4270 */
[----:B-1----:R-:W-:Y:S02]  /*18110*/  @P5 IMAD.MOV.U32 R6, RZ, RZ, R14 ;  /* 0x000000ffff065224 */ /* 0x002fe400078e000e */
[----:B------:R-:W-:Y:S02]  /*18120*/  @P5 IMAD.MOV.U32 R7, RZ, RZ, R15 ;  /* 0x000000ffff075224 */ /* 0x000fe400078e000f */
[----:B------:R-:W-:-:S03]  /*18130*/  FMUL R32, R32, UR13 ;  /* 0x0000000d20207c20 */ /* 0x000fc60008400000 */
[----:B------:R1:W-:Y:S01]  /*18140*/  @P5 STG.E.U16 desc[UR26][R6.64+0x12], R31 ;  /* 0x0000121f06005986 */ /* 0x0003e2000c10151a */
[----:B------:R-:W-:Y:S02]  /*18150*/  ISETP.GT.AND P5, PT, R0, 0xc0, P6 ;  /* 0x000000c00000780c */ /* 0x000fe400037a4270 */
[----:B------:R-:W-:Y:S02]  /*18160*/  F2FP.F16.F32.PACK_AB R32, RZ, R32 ;  /* 0x00000020ff20723e */ /* 0x000fe400000000ff */
[----:B------:R-:W-:Y:S01]  /*18170*/  ISETP.GT.AND P6, PT, R3, 0x11, PT ;  /* 0x000000110300780c */ /* 0x000fe20003fc4270 */
[----:B------:R-:W-:-:S08]  /*18180*/  FMUL R33, R33, UR13 ;  /* 0x0000000d21217c20 */ /* 0x000fd00008400000 */
[----:B------:R-:W-:Y:S01]  /*18190*/  @P5 STG.E.U16 desc[UR26][R4.64+0x20], R32 ;  /* 0x0000202004005986 */ /* 0x000fe2000c10151a */
[----:B------:R-:W-:Y:S02]  /*181a0*/  ISETP.GT.AND P5, PT, R0, 0xc0, P6 ;  /* 0x000000c00000780c */ /* 0x000fe400037a4270 */
[----:B------:R-:W-:-:S11]  /*181b0*/  F2FP.F16.F32.PACK_AB R33, RZ, R33 ;  /* 0x00000021ff21723e */ /* 0x000fd600000000ff */
[----:B------:R-:W-:Y:S01]  /*181c0*/  @P5 STG.E.U16 desc[UR26][R4.64+0x22], R33 ;  /* 0x0000222104005986 */ /* 0x000fe2000c10151a */
[----:B------:R-:W-:-:S04]  /*181d0*/  ISETP.GT.AND P5, PT, R3, 0x10, PT ;  /* 0x000000100300780c */ /* 0x000fc80003fa4270 */
[----:B------:R-:W-:Y:S01]  /*181e0*/  ISETP.GT.AND P5, PT, R0, 0xc8, P5 ;  /* 0x000000c80000780c */ /* 0x000fe20002fa4270 */
[----:B------:R-:W-:-:S05]  /*181f0*/  FMUL R34, R34, UR13 ;  /* 0x0000000d22227c20 */ /* 0x000fca0008400000 */
[----:B------:R-:W-:-:S07]  /*18200*/  F2FP.F16.F32.PACK_AB R34, RZ, R34 ;  /* 0x00000022ff22723e */ /* 0x000fce00000000ff */
[----:B-1----:R-:W-:Y:S02]  /*18210*/  @P5 IMAD.MOV.U32 R6, RZ, RZ, R14 ;  /* 0x000000ffff065224 */ /* 0x002fe400078e000e */
[----:B------:R-:W-:-:S05]  /*18220*/  @P5 IMAD.MOV.U32 R7, RZ, RZ, R15 ;  /* 0x000000ffff075224 */ /* 0x000fca00078e000f */
[----:B------:R1:W-:Y:S01]  /*18230*/  @P5 STG.E.U16 desc[UR26][R6.64+0x20], R34 ;  /* 0x0000202206005986 */ /* 0x0003e2000c10151a */
[----:B------:R-:W-:Y:S01]  /*18240*/  ISETP.GT.AND P5, PT, R0, 0xc8, P6 ;  /* 0x000000c80000780c */ /* 0x000fe200037a4270 */
[----:B------:R-:W-:Y:S01]  /*18250*/  FMUL R35, R35, UR13 ;  /* 0x0000000d23237c20 */ /* 0x000fe20008400000 */
[----:B------:R-:W-:-:S04]  /*18260*/  ISETP.GT.AND P6, PT, R3, 0x18, PT ;  /* 0x000000180300780c */ /* 0x000fc80003fc4270 */
[----:B------:R-:W-:-:S07]  /*18270*/  F2FP.F16.F32.PACK_AB R35, RZ, R35 ;  /* 0x00000023ff23723e */ /* 0x000fce00000000ff */
        /* <DEDUP_REMOVED lines=92> */
[----:B-1----:R-:W-:Y:S01]  /*18840*/  @P5 IMAD.MOV.U32 R6, RZ, RZ, R14 ;  /* 0x000000ffff065224 */ /* 0x002fe200078e000e */
[----:B------:R-:W-:Y:S01]  /*18850*/  @P5 MOV R7, R15 ;  /* 0x0000000f00075202 */ /* 0x000fe20000000f00 */
[----:B------:R-:W-:-:S04]  /*18860*/  FMUL R52, R52, UR13 ;  /* 0x0000000d34347c20 */ /* 0x000fc80008400000 */
        /* <DEDUP_REMOVED lines=130> */
[----:B------:R-:W-:Y:S01]  /*19090*/  @P5 STG.E.U16 desc[UR26][R6.64+0xc0], R74 ;  /* 0x0000c04a06005986 */ /* 0x000fe2000c10151a */
[----:B------:R-:W-:Y:S01]  /*190a0*/  ISETP.GT.AND P5, PT, R0, 0xc8, P6 ;  /* 0x000000c80000780c */ /* 0x000fe200037a4270 */
[----:B------:R-:W-:Y:S01]  /*190b0*/  FMUL R75, R75, UR13 ;  /* 0x0000000d4b4b7c20 */ /* 0x000fe20008400000 */
[----:B------:R-:W-:-:S04]  /*190c0*/  ISETP.GT.AND P6, PT, R3, 0x68, PT ;  /* 0x000000680300780c */ /* 0x000fc80003fc4270 */
[----:B------:R-:W-:-:S07]  /*190d0*/  F2FP.F16.F32.PACK_AB R75, RZ, R75 ;  /* 0x0000004bff4b723e */ /* 0x000fce00000000ff */
[----:B------:R-:W-:Y:S02]  /*190e0*/  @P5 IMAD.MOV.U32 R2, RZ, RZ, R14 ;  /* 0x000000ffff025224 */ /* 0x000fe400078e000e */
[----:B------:R-:W-:-:S05]  /*190f0*/  @P5 IMAD.MOV.U32 R3, RZ, RZ, R15 ;  /* 0x000000ffff035224 */ /* 0x000fca00078e000f */
[----:B------:R1:W-:Y:S01]  /*19100*/  @P5 STG.E.U16 desc[UR26][R2.64+0xc2], R75 ;  /* 0x0000c24b02005986 */ /* 0x0003e2000c10151a */
[----:B------:R-:W-:Y:S01]  /*19110*/  ISETP.GT.AND P5, PT, R0, 0xc0, P6 ;  /* 0x000000c00000780c */ /* 0x000fe200037a4270 */
[----:B------:R-:W-:-:S05]  /*19120*/  FMUL R76, R76, UR13 ;  /* 0x0000000d4c4c7c20 */ /* 0x000fca0008400000 */
[----:B------:R-:W-:-:S07]  /*19130*/  F2FP.F16.F32.PACK_AB R76, RZ, R76 ;  /* 0x0000004cff4c723e */ /* 0x000fce00000000ff */
[----:B-1----:R-:W-:Y:S01]  /*19140*/  @P5 IMAD.MOV.U32 R2, RZ, RZ, R4 ;  /* 0x000000ffff025224 */ /* 0x002fe200078e0004 */
[----:B------:R-:W-:-:S05]  /*19150*/  @P5 MOV R3, R5 ;  /* 0x0000000500035202 */ /* 0x000fca0000000f00 */
[----:B------:R1:W-:Y:S01]  /*19160*/  @P5 STG.E.U16 desc[UR26][R2.64+0xd0], R76 ;  /* 0x0000d04c02005986 */ /* 0x0003e2000c10151a */
[C---:B------:R-:W-:Y:S02]  /*19170*/  ISETP.GT.AND P5, PT, R0.reuse, 0xc0, P4 ;  /* 0x000000c00000780c */ /* 0x040fe400027a4270 */
[C---:B------:R-:W-:Y:S01]  /*19180*/  ISETP.GT.AND P6, PT, R0.reuse, 0xc8, P6 ;  /* 0x000000c80000780c */ /* 0x040fe200037c4270 */
[----:B------:R-:W-:Y:S01]  /*19190*/  FMUL R77, R77, UR13 ;  /* 0x0000000d4d4d7c20 */ /* 0x000fe20008400000 */
[----:B------:R-:W-:Y:S01]  /*191a0*/  ISETP.GT.AND P4, PT, R0, 0xc8, P4 ;  /* 0x000000c80000780c */ /* 0x000fe20002784270 */
[----:B------:R-:W-:-:S03]  /*191b0*/  FMUL R78, R78, UR13 ;  /* 0x0000000d4e4e7c20 */ /* 0x000fc60008400000 */
[----:B------:R-:W-:-:S05]  /*191c0*/  F2FP.F16.F32.PACK_AB R77, RZ, R77 ;  /* 0x0000004dff4d723e */ /* 0x000fca00000000ff */
[----:B-1----:R-:W-:Y:S02]  /*191d0*/  @P5 IMAD.MOV.U32 R2, RZ, RZ, R4 ;  /* 0x000000ffff025224 */ /* 0x002fe400078e0004 */
[----:B------:R-:W-:Y:S01]  /*191e0*/  @P5 IMAD.MOV.U32 R3, RZ, RZ, R5 ;  /* 0x000000ffff035224 */ /* 0x000fe200078e0005 */
[----:B------:R-:W-:Y:S01]  /*191f0*/  F2FP.F16.F32.PACK_AB R78, RZ, R78 ;  /* 0x0000004eff4e723e */ /* 0x000fe200000000ff */
[----:B------:R-:W-:-:S03]  /*19200*/  FMUL R79, R79, UR13 ;  /* 0x0000000d4f4f7c20 */ /* 0x000fc60008400000 */
[----:B------:R1:W-:Y:S01]  /*19210*/  @P5 STG.E.U16 desc[UR26][R2.64+0xd2], R77 ;  /* 0x0000d24d02005986 */ /* 0x0003e2000c10151a */
[----:B------:R-:W-:Y:S02]  /*19220*/  ISETP.GT.AND P5, PT, R0, 0xc0, P2 ;  /* 0x000000c00000780c */ /* 0x000fe400017a4270 */
[----:B------:R-:W-:Y:S01]  /*19230*/  F2FP.F16.F32.PACK_AB R79, RZ, R79 ;  /* 0x0000004fff4f723e */ /* 0x000fe200000000ff */
[----:B-1----:R-:W-:Y:S02]  /*19240*/  @P6 IMAD.MOV.U32 R2, RZ, RZ, R14 ;  /* 0x000000ffff026224 */ /* 0x002fe400078e000e */
[----:B------:R-:W-:-:S05]  /*19250*/  @P6 IMAD.MOV.U32 R3, RZ, RZ, R15 ;  /* 0x000000ffff036224 */ /* 0x000fca00078e000f */
[----:B------:R1:W-:Y:S01]  /*19260*/  @P6 STG.E.U16 desc[UR26][R2.64+0xd0], R78 ;  /* 0x0000d04e02006986 */ /* 0x0003e2000c10151a */
[----:B------:R-:W-:Y:S01]  /*19270*/  FMUL R80, R80, UR13 ;  /* 0x0000000d50507c20 */ /* 0x000fe20008400000 */
[----:B-1----:R-:W-:Y:S02]  /*19280*/  @P4 IMAD.MOV.U32 R2, RZ, RZ, R14 ;  /* 0x000000ffff024224 */ /* 0x002fe400078e000e */
[----:B------:R-:W-:-:S05]  /*19290*/  @P4 IMAD.MOV.U32 R3, RZ, RZ, R15 ;  /* 0x000000ffff034224 */ /* 0x000fca00078e000f */
[----:B------:R1:W-:Y:S01]  /*192a0*/  @P4 STG.E.U16 desc[UR26][R2.64+0xd2], R79 ;  /* 0x0000d24f02004986 */ /* 0x0003e2000c10151a */
[C---:B------:R-:W-:Y:S02]  /*192b0*/  ISETP.GT.AND P4, PT, R0.reuse, 0xc0, P3 ;  /* 0x000000c00000780c */ /* 0x040fe40001f84270 */
[C---:B------:R-:W-:Y:S01]  /*192c0*/  ISETP.GT.AND P2, PT, R0.reuse, 0xc8, P2 ;  /* 0x000000c80000780c */ /* 0x040fe20001744270 */
[----:B------:R-:W-:Y:S01]  /*192d0*/  FMUL R81, R81, UR13 ;  /* 0x0000000d51517c20 */ /* 0x000fe20008400000 */
[----:B------:R-:W-:Y:S02]  /*192e0*/  F2FP.F16.F32.PACK_AB R80, RZ, R80 ;  /* 0x00000050ff50723e */ /* 0x000fe400000000ff */
[----:B------:R-:W-:Y:S01]  /*192f0*/  ISETP.GT.AND P3, PT, R0, 0xc8, P3 ;  /* 0x000000c80000780c */ /* 0x000fe20001f64270 */
[----:B-1----:R-:W-:Y:S02]  /*19300*/  @P5 IMAD.MOV.U32 R2, RZ, RZ, R4 ;  /* 0x000000ffff025224 */ /* 0x002fe400078e0004 */
[----:B------:R-:W-:Y:S01]  /*19310*/  @P5 IMAD.MOV.U32 R3, RZ, RZ, R5 ;  /* 0x000000ffff035224 */ /* 0x000fe200078e0005 */
[----:B------:R-:W-:Y:S01]  /*19320*/  F2FP.F16.F32.PACK_AB R81, RZ, R81 ;  /* 0x00000051ff51723e */ /* 0x000fe200000000ff */
[----:B------:R-:W-:-:S03]  /*19330*/  FMUL R82, R82, UR13 ;  /* 0x0000000d52527c20 */ /* 0x000fc60008400000 */
[----:B------:R1:W-:Y:S01]  /*19340*/  @P5 STG.E.U16 desc[UR26][R2.64+0xe0], R80 ;  /* 0x0000e05002005986 */ /* 0x0003e2000c10151a */
[C---:B------:R-:W-:Y:S02]  /*19350*/  ISETP.GT.AND P6, PT, R0.reuse, 0xc0, P0 ;  /* 0x000000c00000780c */ /* 0x040fe400007c4270 */
[C---:B------:R-:W-:Y:S02]  /*19360*/  ISETP.GT.AND P5, PT, R0.reuse, 0xc0, P1 ;  /* 0x000000c00000780c */ /* 0x040fe40000fa4270 */
[----:B------:R-:W-:Y:S01]  /*19370*/  ISETP.GT.AND P0, PT, R0, 0xc8, P0 ;  /* 0x000000c80000780c */ /* 0x000fe20000704270 */
[----:B-1----:R-:W-:Y:S02]  /*19380*/  @P4 IMAD.MOV.U32 R2, RZ, RZ, R4 ;  /* 0x000000ffff024224 */ /* 0x002fe400078e0004 */
[----:B------:R-:W-:Y:S01]  /*19390*/  @P4 IMAD.MOV.U32 R3, RZ, RZ, R5 ;  /* 0x000000ffff034224 */ /* 0x000fe200078e0005 */
[----:B------:R-:W-:Y:S01]  /*193a0*/  F2FP.F16.F32.PACK_AB R82, RZ, R82 ;  /* 0x00000052ff52723e */ /* 0x000fe200000000ff */
[----:B------:R-:W-:-:S03]  /*193b0*/  FMUL R83, R83, UR13 ;  /* 0x0000000d53537c20 */ /* 0x000fc60008400000 */
[----:B------:R1:W-:Y:S01]  /*193c0*/  @P4 STG.E.U16 desc[UR26][R2.64+0xe2], R81 ;  /* 0x0000e25102004986 */ /* 0x0003e2000c10151a */
[----:B------:R-:W-:Y:S01]  /*193d0*/  FMUL R84, R84, UR13 ;  /* 0x0000000d54547c20 */ /* 0x000fe20008400000 */
[----:B------:R-:W-:Y:S01]  /*193e0*/  ISETP.GT.AND P1, PT, R0, 0xc8, P1 ;  /* 0x000000c80000780c */ /* 0x000fe20000f24270 */
[----:B------:R-:W-:Y:S01]  /*193f0*/  FMUL R85, R85, UR13 ;  /* 0x0000000d55557c20 */ /* 0x000fe20008400000 */
[----:B------:R-:W-:Y:S01]  /*19400*/  F2FP.F16.F32.PACK_AB R83, RZ, R83 ;  /* 0x00000053ff53723e */ /* 0x000fe200000000ff */
[----:B------:R-:W-:Y:S01]  /*19410*/  FMUL R86, R86, UR13 ;  /* 0x0000000d56567c20 */ /* 0x000fe20008400000 */
[----:B-1----:R-:W-:Y:S02]  /*19420*/  @P2 IMAD.MOV.U32 R2, RZ, RZ, R14 ;  /* 0x000000ffff022224 */ /* 0x002fe400078e000e */
[----:B------:R-:W-:-:S05]  /*19430*/  @P2 IMAD.MOV.U32 R3, RZ, RZ, R15 ;  /* 0x000000ffff032224 */ /* 0x000fca00078e000f */
[----:B------:R1:W-:Y:S01]  /*19440*/  @P2 STG.E.U16 desc[UR26][R2.64+0xe0], R82 ;  /* 0x0000e05202002986 */ /* 0x0003e2000c10151a */
[----:B------:R-:W-:Y:S01]  /*19450*/  F2FP.F16.F32.PACK_AB R84, RZ, R84 ;  /* 0x00000054ff54723e */ /* 0x000fe200000000ff */
[----:B------:R-:W-:Y:S01]  /*19460*/  @P5 IMAD.MOV.U32 R6, RZ, RZ, R4 ;  /* 0x000000ffff065224 */ /* 0x000fe200078e0004 */
[----:B------:R-:W-:Y:S01]  /*19470*/  F2FP.F16.F32.PACK_AB R85, RZ, R85 ;  /* 0x00000055ff55723e */ /* 0x000fe200000000ff */
[----:B------:R-:W-:Y:S01]  /*19480*/  @P5 IMAD.MOV.U32 R7, RZ, RZ, R5 ;  /* 0x000000ffff075224 */ /* 0x000fe200078e0005 */
[----:B------:R-:W-:Y:S01]  /*19490*/  F2FP.F16.F32.PACK_AB R86, RZ, R86 ;  /* 0x00000056ff56723e */ /* 0x000fe200000000ff */
[----:B-1----:R-:W-:Y:S02]  /*194a0*/  @P3 IMAD.MOV.U32 R2, RZ, RZ, R14 ;  /* 0x000000ffff023224 */ /* 0x002fe400078e000e */
[----:B------:R-:W-:-:S05]  /*194b0*/  @P3 IMAD.MOV.U32 R3, RZ, RZ, R15 ;  /* 0x000000ffff033224 */ /* 0x000fca00078e000f */
[----:B------:R1:W-:Y:S04]  /*194c0*/  @P3 STG.E.U16 desc[UR26][R2.64+0xe2], R83 ;  /* 0x0000e25302003986 */ /* 0x0003e8000c10151a */
[----:B------:R2:W-:Y:S04]  /*194d0*/  @P6 STG.E.U16 desc[UR26][R4.64+0xf0], R84 ;  /* 0x0000f05404006986 */ /* 0x0005e8000c10151a */
[----:B------:R2:W-:Y:S01]  /*194e0*/  @P5 STG.E.U16 desc[UR26][R6.64+0xf2], R85 ;  /* 0x0000f25506005986 */ /* 0x0005e2000c10151a */
[----:B-1----:R-:W-:Y:S02]  /*194f0*/  @P0 IMAD.MOV.U32 R2, RZ, RZ, R14 ;  /* 0x000000ffff020224 */ /* 0x002fe400078e000e */
[----:B------:R-:W-:-:S02]  /*19500*/  @P0 IMAD.MOV.U32 R3, RZ, RZ, R15 ;  /* 0x000000ffff030224 */ /* 0x000fc400078e000f */
[----:B------:R-:W-:-:S03]  /*19510*/  FMUL R87, R87, UR13 ;  /* 0x0000000d57577c20 */ /* 0x000fc60008400000 */
[----:B------:R2:W-:Y:S01]  /*19520*/  @P0 STG.E.U16 desc[UR26][R2.64+0xf0], R86 ;  /* 0x0000f05602000986 */ /* 0x0005e2000c10151a */
[----:B------:R-:W-:Y:S05]  /*19530*/  @!P1 EXIT ;  /* 0x000000000000994d */ /* 0x000fea0003800000 */
[----:B------:R-:W-:-:S05]  /*19540*/  F2FP.F16.F32.PACK_AB R87, RZ, R87 ;  /* 0x00000057ff57723e */ /* 0x000fca00000000ff */
[----:B------:R-:W-:Y:S01]  /*19550*/  STG.E.U16 desc[UR26][R14.64+0xf2], R87 ;  /* 0x0000f2570e007986 */ /* 0x000fe2000c10151a */
[----:B------:R-:W-:Y:S05]  /*19560*/  EXIT ;  /* 0x000000000000794d */ /* 0x000fea0003800000 */
.L_x_9:
[----:B------:R-:W-:-:S13]  /*19570*/  ISETP.NE.AND P0, PT, RZ, UR9, PT ;  /* 0x00000009ff007c0c */ /* 0x000fda000bf05270 */
[----:B------:R-:W-:Y:S05]  /*19580*/  @P0 EXIT ;  /* 0x000000000000094d */ /* 0x000fea0003800000 */
[----:B------:R-:W-:-:S13]  /*19590*/  ELECT P0, URZ, PT ;  /* 0x00000000003f782f */ /* 0x000fda0003800000 */
[----:B------:R-:W-:Y:S05]  /*195a0*/  @!P0 BRA `(.L_x_524) ;  /* 0x0000000800908947 */ /* 0x000fea0003800000 */
[----:B------:R-:W-:Y:S01]  /*195b0*/  UISETP.GE.AND UP0, UPT, UR25, 0x1, UPT ;  /* 0x000000011900788c */ /* 0x000fe2000bf06270 */
[----:B------:R-:W-:-:S04]  /*195c0*/  SHF.R.S32.HI R3, RZ, 0x1f, R4 ;  /* 0x0000001fff037819 */ /* 0x000fc80000011404 */
[----:B------:R-:W-:Y:S02]  /*195d0*/  LEA.HI R6, R3, R4, RZ, 0x7 ;  /* 0x0000000403067211 */ /* 0x000fe400078f38ff */
[----:B------:R-:W-:-:S13]  /*195e0*/  PLOP3.LUT P0, PT, PT, PT, UP0, 0x80, 0x0 ;  /* 0x000000000000781c */ /* 0x000fda0003f0f008 */
[----:B------:R-:W-:Y:S05]  /*195f0*/  @!P0 BRA `(.L_x_524) ;  /* 0x00000008007c8947 */ /* 0x000fea0003800000 */
[----:B------:R-:W0:Y:S01]  /*19600*/  S2R R5, SR_CTAID.X ;  /* 0x0000000000057919 */ /* 0x000e220000002500 */
[----:B------:R-:W1:Y:S01]  /*19610*/  LDC.64 R2, c[0x0][0x4f8] ;  /* 0x00013e00ff027b82 */ /* 0x000e620000000a00 */
[----:B------:R-:W-:Y:S01]  /*19620*/  ULDC.64 UR8, c[0x0][0x4c0] ;  /* 0x0001300000087ab9 */ /* 0x000fe20000000a00 */
[----:B------:R-:W-:Y:S01]  /*19630*/  LOP3.LUT R7, R6, 0xffffff80, RZ, 0xc0, !PT ;  /* 0xffffff8006077812 */ /* 0x000fe200078ec0ff */
[----:B------:R-:W-:Y:S01]  /*19640*/  ULDC UR4, c[0x0][0x4c8] ;  /* 0x0001320000047ab9 */ /* 0x000fe20000000800 */
[----:B------:R-:W-:Y:S01]  /*19650*/  IMAD.U32 R9, RZ, RZ, UR8 ;  /* 0x00000008ff097e24 */ /* 0x000fe2000f8e00ff */
[----:B------:R-:W-:Y:S01]  /*19660*/  LOP3.LUT P0, RZ, R4, 0x1f, RZ, 0xc0, !PT ;  /* 0x0000001f04ff7812 */ /* 0x000fe2000780c0ff */
[----:B------:R-:W-:Y:S01]  /*19670*/  IMAD.U32 R11, RZ, RZ, UR4 ;  /* 0x00000004ff0b7e24 */ /* 0x000fe2000f8e00ff */
[----:B------:R-:W-:Y:S01]  /*19680*/  UIADD3 UR4, UR5, 0x1, URZ ;  /* 0x0000000105047890 */ /* 0x000fe2000fffe03f */
[----:B------:R-:W2:Y:S01]  /*19690*/  LDC R0, c[0x0][0x500] ;  /* 0x00014000ff007b82 */ /* 0x000ea20000000800 */
[----:B------:R-:W-:-:S02]  /*196a0*/  IMAD.U32 R10, RZ, RZ, UR15 ;  /* 0x0000000fff0a7e24 */ /* 0x000fc4000f8e00ff */
[----:B------:R-:W-:Y:S02]  /*196b0*/  IMAD.IADD R7, R4, 0x1, -R7 ;  /* 0x0000000104077824 */ /* 0x000fe400078e0a07 */
[----:B------:R-:W-:Y:S02]  /*196c0*/  IMAD.U32 R4, RZ, RZ, UR9 ;  /* 0x00000009ff047e24 */ /* 0x000fe4000f8e00ff */
[----:B------:R-:W-:Y:S01]  /*196d0*/  IMAD.SHL.U32 R10, R10, 0x80, RZ ;  /* 0x000000800a0a7824 */ /* 0x000fe200078e00ff */
[C---:B------:R-:W-:Y:S01]  /*196e0*/  ISETP.NE.AND P2, PT, R7.reuse, RZ, PT ;  /* 0x000000ff0700720c */ /* 0x040fe20003f45270 */
[----:B------:R-:W-:Y:S01]  /*196f0*/  IMAD.MOV.U32 R15, RZ, RZ, RZ ;  /* 0x000000ffff0f7224 */ /* 0x000fe200078e00ff */
[----:B------:R-:W-:Y:S01]  /*19700*/  ISETP.NE.OR P0, PT, R7, RZ, !P0 ;  /* 0x000000ff0700720c */ /* 0x000fe20004705670 */
[----:B------:R-:W-:Y:S02]  /*19710*/  IMAD.U32 R16, RZ, RZ, UR4 ;  /* 0x00000004ff107e24 */ /* 0x000fe4000f8e00ff */
[----:B------:R-:W-:-:S02]  /*19720*/  VIADD R17, R10, 0x40 ;  /* 0x000000400a117836 */ /* 0x000fc40000000000 */
[----:B-1----:R-:W-:Y:S01]  /*19730*/  IMAD R6, R9, UR23, R2 ;  /* 0x0000001709067c24 */ /* 0x002fe2000f8e0202 */
[----:B------:R-:W-:Y:S01]  /*19740*/  MOV R2, 0x1 ;  /* 0x0000000100027802 */ /* 0x000fe20000000f00 */
[----:B------:R-:W-:Y:S02]  /*19750*/  IMAD R7, R4, UR24, R3 ;  /* 0x0000001804077c24 */ /* 0x000fe4000f8e0203 */
[----:B------:R-:W-:Y:S02]  /*19760*/  IMAD.MOV.U32 R3, RZ, RZ, RZ ;  /* 0x000000ffff037224 */ /* 0x000fe400078e00ff */
[----:B0-----:R-:W-:Y:S02]  /*19770*/  IMAD.SHL.U32 R8, R5, 0x100, RZ ;  /* 0x0000010005087824 */ /* 0x001fe400078e00ff */
[----:B--2---:R-:W-:Y:S02]  /*19780*/  IMAD R9, R11, UR7, R0 ;  /* 0x000000070b097c24 */ /* 0x004fe4000f8e0200 */
[----:B------:R-:W-:-:S02]  /*19790*/  IMAD.U32 R0, RZ, RZ, UR6 ;  /* 0x00000006ff007e24 */ /* 0x000fc4000f8e00ff */
[C---:B------:R-:W-:Y:S02]  /*197a0*/  VIADD R11, R8.reuse, 0x40 ;  /* 0x00000040080b7836 */ /* 0x040fe40000000000 */
[----:B------:R-:W-:Y:S01]  /*197b0*/  VIADD R13, R8, 0x80 ;  /* 0x00000080080d7836 */ /* 0x000fe20000000000 */
[----:B------:R-:W-:Y:S01]  /*197c0*/  LOP3.LUT R0, R0, 0x2, RZ, 0xfc, !PT ;  /* 0x0000000200007812 */ /* 0x000fe200078efcff */
[----:B------:R-:W-:-:S07]  /*197d0*/  VIADD R14, R8, 0xc0 ;  /* 0x000000c0080e7836 */ /* 0x000fce0000000000 */
.L_x_528:
[----:B------:R-:W0:Y:S01]  /*197e0*/  S2R R5, SR_CgaCtaId ;  /* 0x0000000000057919 */ /* 0x000e220000008800 */
[----:B------:R-:W-:-:S04]  /*197f0*/  MOV R4, 0x400 ;  /* 0x0000040000047802 */ /* 0x000fc80000000f00 */
[----:B0-----:R-:W-:Y:S02]  /*19800*/  LEA R12, R5, R4, 0x18 ;  /* 0x00000004050c7211 */ /* 0x001fe400078ec0ff */
[----:B------:R-:W-:-:S03]  /*19810*/  SHF.L.U32 R4, R2, 0x1f, RZ ;  /* 0x0000001f02047819 */ /* 0x000fc600000006ff */
[----:B------:R-:W-:-:S07]  /*19820*/  IMAD R5, R3, 0x8, R12 ;  /* 0x0000000803057824 */ /* 0x000fce00078e020c */
.L_x_525:
[----:B0-----:R0:W1:Y:S02]  /*19830*/  SYNCS.PHASECHK.TRANS64.TRYWAIT P1, [R5+URZ+0x30020], R4 ;  /* 0x03002004050075a7 */ /* 0x001064000802017f */
[----:B-1----:R-:W-:Y:S05]  /*19840*/  @!P1 NANOSLEEP.SYNCS 0x989680 ;  /* 0x009896800000995d */ /* 0x002fea0003900000 */
[----:B------:R-:W1:Y:S02]  /*19850*/  @!P1 SYNCS.PHASECHK.TRANS64 P1, [R5+URZ+0x30020], R4 ;  /* 0x03002004050095a7 */ /* 0x000e64000802007f */
[----:B-1----:R-:W-:Y:S05]  /*19860*/  @!P1 BRA `(.L_x_525) ;  /* 0xfffffffc00f09947 */ /* 0x002fea000383ffff */
[----:B0-----:R-:W0:Y:S02]  /*19870*/  @!P2 LDC R4, c[0x0][0x580] ;  /* 0x00016000ff04ab82 */ /* 0x001e240000000800 */
[----:B0-----:R0:W-:Y:S02]  /*19880*/  @!P2 SYNCS.ARRIVE.TRANS64 RZ, [R5+URZ+0x30000], R4 ;  /* 0x0300000405ffa9a7 */ /* 0x0011e4000800003f */
[----:B0-----:R-:W-:-:S04]  /*19890*/  PRMT R4, R0, 0x9910, RZ ;  /* 0x0000991000047816 */ /* 0x001fc800000000ff */
[----:B------:R-:W-:-:S13]  /*198a0*/  ISETP.NE.AND P1, PT, R4, 0x2, PT ;  /* 0x000000020400780c */ /* 0x000fda0003f25270 */
[----:B------:R-:W-:Y:S05]  /*198b0*/  @P1 BRA `(.L_x_526) ;  /* 0x0000000000041947 */ /* 0x000fea0003800000 */
[----:B------:R-:W-:Y:S01]  /*198c0*/  BPT.TRAP 0x1 ;  /* 0x000000040000795c */ /* 0x000fe20000300000 */
.L_x_526:
[----:B------:R-:W-:Y:S05]  /*198d0*/  @P0 BRA `(.L_x_527) ;  /* 0x0000000000040947 */ /* 0x000fea0003800000 */
[----:B------:R-:W-:Y:S01]  /*198e0*/  BPT.TRAP 0x1 ;  /* 0x000000040000795c */ /* 0x000fe20000300000 */
.L_x_527:
[----:B------:R-:W-:Y:S01]  /*198f0*/  ULDC UR4, c[0x0][0x490] ;  /* 0x0001240000047ab9 */ /* 0x000fe20000000800 */
[----:B------:R-:W-:Y:S01]  /*19900*/  R2UR UR18, R15 ;  /* 0x000000000f1272ca */ /* 0x000fe200000e0000 */
[----:B------:R-:W-:Y:S01]  /*19910*/  UISETP.NE.AND UP0, UPT, UR4, 0x1, UPT ;  /* 0x000000010400788c */ /* 0x000fe2000bf05270 */
[C---:B------:R-:W-:Y:S01]  /*19920*/  R2UR UR28, R3.reuse ;  /* 0x00000000031c72ca */ /* 0x040fe200000e0000 */
[----:B------:R-:W-:Y:S01]  /*19930*/  ULDC UR10, c[0x0][0x49c] ;  /* 0x00012700000a7ab9 */ /* 0x000fe20000000800 */
[----:B------:R-:W-:Y:S01]  /*19940*/  LEA R4, R3, 0x1000, 0xe ;  /* 0x0000100003047811 */ /* 0x000fe200078e70ff */
[----:B------:R-:W-:Y:S01]  /*19950*/  UISETP.NE.AND UP1, UPT, UR10, 0x1, UPT ;  /* 0x000000010a00788c */ /* 0x000fe2000bf25270 */
[----:B------:R-:W-:Y:S01]  /*19960*/  R2UR UR31, R15 ;  /* 0x000000000f1f72ca */ /* 0x000fe200000e0000 */
[----:B------:R-:W-:Y:S01]  /*19970*/  ULDC UR41, c[0x0][0x4a8] ;  /* 0x00012a0000297ab9 */ /* 0x000fe20000000800 */
[----:B------:R-:W-:Y:S01]  /*19980*/  UIADD3 UR4, -UR4, URZ, URZ ;  /* 0x0000003f04047290 */ /* 0x000fe2000fffe13f */
[----:B------:R-:W-:Y:S01]  /*19990*/  IMAD R4, R3, -0x2000, R4 ;  /* 0xffffe00003047824 */ /* 0x000fe200078e0204 */
[----:B------:R-:W-:Y:S01]  /*199a0*/  R2UR UR29, R5 ;  /* 0x00000000051d72ca */ /* 0x000fe200000e0000 */
[C-C-:B------:R-:W-:Y:S01]  /*199b0*/  IMAD R5, R3.reuse, 0x4000, R12.reuse ;  /* 0x0000400003057824 */ /* 0x140fe200078e020c */
[----:B------:R-:W-:Y:S01]  /*199c0*/  @UP0 ULDC UR8, c[0x0][0x494] ;  /* 0x0001250000080ab9 */ /* 0x000fe20000000800 */
[----:B------:R-:W-:Y:S01]  /*199d0*/  @UP0 ULDC UR12, c[0x0][0x494] ;  /* 0x00012500000c0ab9 */ /* 0x000fe20000000800 */
[----:B------:R-:W-:Y:S01]  /*199e0*/  UIMAD.WIDE.U32 UR8, UR18, UR8, URZ ;  /* 0x00000008120872a5 */ /* 0x000fe2000f8e003f */
[----:B------:R-:W-:Y:S01]  /*199f0*/  IMAD R4, R4, 0x2, R12 ;  /* 0x0000000204047824 */ /* 0x000fe200078e020c */
[----:B------:R-:W-:Y:S01]  /*19a00*/  UIMAD.WIDE.U32 UR12, UR18, UR12, URZ ;  /* 0x0000000c120c72a5 */ /* 0x000fe2000f8e003f */
[----:B------:R-:W-:Y:S01]  /*19a10*/  VIADD R16, R16, 0xffffffff ;  /* 0xffffffff10107836 */ /* 0x000fe20000000000 */
[----:B------:R-:W-:Y:S01]  /*19a20*/  @UP0 ULDC UR11, c[0x0][0x498] ;  /* 0x00012600000b0ab9 */ /* 0x000fe20000000800 */
[----:B------:R-:W-:Y:S01]  /*19a30*/  @UP0 ULDC UR14, c[0x0][0x498] ;  /* 0x00012600000e0ab9 */ /* 0x000fe20000000800 */
[----:B------:R-:W-:Y:S01]  /*19a40*/  UMOV UR30, UR18 ;  /* 0x00000012001e7c82 */ /* 0x000fe20008000000 */
[----:B------:R-:W-:Y:S01]  /*19a50*/  R2UR UR8, R12 ;  /* 0x000000000c0872ca */ /* 0x000fe200000e0000 */
[----:B------:R-:W-:Y:S01]  /*19a60*/  @UP0 USHF.R.U32.HI UR30, URZ, UR11, UR9 ;  /* 0x0000000b3f1e0299 */ /* 0x000fe20008011609 */
[----:B------:R-:W-:Y:S01]  /*19a70*/  ISETP.GT.AND P3, PT, R16, 0x1, PT ;  /* 0x000000011000780c */ /* 0x000fe20003f64270 */
[----:B------:R-:W-:Y:S01]  /*19a80*/  @UP0 USHF.R.U32.HI UR18, URZ, UR14, UR13 ;  /* 0x0000000e3f120299 */ /* 0x000fe2000801160d */
[----:B------:R-:W-:Y:S01]  /*19a90*/  VIADD R3, R3, 0x1 ;  /* 0x0000000103037836 */ /* 0x000fe20000000000 */
[----:B------:R-:W-:Y:S01]  /*19aa0*/  @UP1 ULDC.64 UR16, c[0x0][0x4a0] ;  /* 0x0001280000101ab9 */ /* 0x000fe20000000a00 */
[----:B------:R-:W-:Y:S01]  /*19ab0*/  @UP1 ULDC.64 UR26, c[0x0][0x4a0] ;  /* 0x00012800001a1ab9 */ /* 0x000fe20000000a00 */
[----:B------:R-:W-:Y:S01]  /*19ac0*/  UIMAD.WIDE.U32 UR12, UR30, UR16, URZ ;  /* 0x000000101e0c72a5 */ /* 0x000fe2000f8e003f */
[----:B------:R-:W-:Y:S01]  /*19ad0*/  R2UR UR16, R5 ;  /* 0x00000000051072ca */ /* 0x000fe200000e0000 */
[----:B------:R-:W-:Y:S01]  /*19ae0*/  UIMAD.WIDE.U32 UR20, UR18, UR26, URZ ;  /* 0x0000001a121472a5 */ /* 0x000fe2000f8e003f */
[----:B------:R-:W-:Y:S01]  /*19af0*/  ISETP.NE.AND P1, PT, R3, 0x4, PT ;  /* 0x000000040300780c */ /* 0x000fe20003f25270 */
[----:B------:R-:W-:Y:S01]  /*19b00*/  UISETP.NE.AND UP0, UPT, UR41, 0x1, UPT ;  /* 0x000000012900788c */ /* 0x000fe2000bf05270 */
[----:B------:R-:W-:Y:S01]  /*19b10*/  VIADD R15, R15, 0x40 ;  /* 0x000000400f0f7836 */ /* 0x000fe20000000000 */
[----:B------:R-:W-:Y:S01]  /*19b20*/  UMOV UR9, UR30 ;  /* 0x0000001e00097c82 */ /* 0x000fe20008000000 */
[----:B------:R-:W-:Y:S01]  /*19b30*/  @UP1 USHF.R.U32.HI UR9, URZ, UR17, UR13 ;  /* 0x000000113f091299 */ /* 0x000fe2000801160d */
[----:B------:R-:W-:Y:S01]  /*19b40*/  SEL R5, RZ, 0x1, P1 ;  /* 0x00000001ff057807 */ /* 0x000fe20000800000 */
[----:B------:R-:W-:Y:S01]  /*19b50*/  ULEA UR28, UR28, UR8, 0xf ;  /* 0x000000081c1c7291 */ /* 0x000fe2000f8e783f */
[----:B------:R-:W-:Y:S01]  /*19b60*/  R2UR UR8, R4 ;  /* 0x00000000040872ca */ /* 0x000fe200000e0000 */
[----:B------:R-:W-:Y:S01]  /*19b70*/  UMOV UR17, UR18 ;  /* 0x0000001200117c82 */ /* 0x000fe20008000000 */
[----:B------:R-:W-:Y:S01]  /*19b80*/  @UP1 USHF.R.U32.HI UR17, URZ, UR27, UR21 ;  /* 0x0000001b3f111299 */ /* 0x000fe20008011615 */
[----:B------:R-:W-:Y:S01]  /*19b90*/  IMAD.U32 R4, R7, 0x20, R6 ;  /* 0x0000002007047824 */ /* 0x000fe200078e0006 */
[----:B------:R-:W-:Y:S01]  /*19ba0*/  UIMAD UR19, UR30, UR4, UR31 ;  /* 0x000000041e1372a4 */ /* 0x000fe2000f8e021f */
[----:B------:R-:W-:Y:S01]  /*19bb0*/  LOP3.LUT R2, R2, R5, RZ, 0x3c, !PT ;  /* 0x0000000502027212 */ /* 0x000fe200078e3cff */
[----:B------:R-:W-:Y:S01]  /*19bc0*/  ULDC.64 UR20, c[0x0][0x198] ;  /* 0x0000660000147ab9 */ /* 0x000fe20000000a00 */
[----:B------:R-:W-:Y:S01]  /*19bd0*/  UIMAD UR11, UR18, UR4, UR31 ;  /* 0x00000004120b72a4 */ /* 0x000fe2000f8e021f */
[----:B------:R-:W-:Y:S01]  /*19be0*/  IMAD.U32 R4, R9, 0x400, R4 ;  /* 0x0000040009047824 */ /* 0x000fe200078e0004 */
[----:B------:R-:W-:Y:S01]  /*19bf0*/  UIADD3 UR26, UP1, UR20, 0xf0, URZ ;  /* 0x000000f0141a7890 */ /* 0x000fe2000ff3e03f */
[----:B------:R-:W-:Y:S01]  /*19c00*/  SEL R3, R3, RZ, P1 ;  /* 0x000000ff03037207 */ /* 0x000fe20000800000 */
[----:B------:R-:W-:-:S02]  /*19c10*/  UIADD3 UR50, UP2, UR20, 0x1f0, URZ ;  /* 0x000001f014327890 */ /* 0x000fc4000ff5e03f */
[----:B------:R-:W-:Y:S01]  /*19c20*/  UIADD3.X UR27, URZ, UR21, URZ, UP1, !UPT ;  /* 0x000000153f1b7290 */ /* 0x000fe20008ffe43f */
[----:B------:R-:W-:Y:S01]  /*19c30*/  R2UR UR4, R4 ;  /* 0x00000000040472ca */ /* 0x000fe200000e0000 */
[----:B------:R-:W-:Y:S01]  /*19c40*/  @UP0 ULDC UR20, c[0x0][0x4ac] ;  /* 0x00012b0000140ab9 */ /* 0x000fe20000000800 */
[----:B------:R-:W-:Y:S01]  /*19c50*/  UIADD3.X UR51, URZ, UR21, URZ, UP2, !UPT ;  /* 0x000000153f337290 */ /* 0x000fe200097fe43f */
[----:B------:R-:W-:Y:S01]  /*19c60*/  @UP0 ULDC UR48, c[0x0][0x4ac] ;  /* 0x00012b0000300ab9 */ /* 0x000fe20000000800 */
[----:B------:R-:W-:Y:S01]  /*19c70*/  UIADD3 UR38, -UR9, URZ, URZ ;  /* 0x0000003f09267290 */ /* 0x000fe2000fffe13f */
[----:B------:R-:W-:Y:S01]  /*19c80*/  ULDC UR14, c[0x0][0x4cc] ;  /* 0x00013300000e7ab9 */ /* 0x000fe20000000800 */
[----:B------:R-:W-:Y:S01]  /*19c90*/  ULDC UR22, c[0x0][0x4ec] ;  /* 0x00013b0000167ab9 */ /* 0x000fe20000000800 */
[----:B------:R-:W-:Y:S02]  /*19ca0*/  UIMAD.WIDE.U32 UR20, UR9, UR20, URZ ;  /* 0x00000014091472a5 */ /* 0x000fe4000f8e003f */
[----:B------:R-:W-:-:S02]  /*19cb0*/  UIADD3 UR52, -UR17, URZ, URZ ;  /* 0x0000003f11347290 */ /* 0x000fc4000fffe13f */
[----:B------:R-:W-:Y:S01]  /*19cc0*/  UIMAD.WIDE.U32 UR48, UR17, UR48, URZ ;  /* 0x00000030113072a5 */ /* 0x000fe2000f8e003f */
[----:B------:R-:W-:Y:S01]  /*19cd0*/  @UP0 ULDC UR34, c[0x0][0x4b0] ;  /* 0x00012c0000220ab9 */ /* 0x000fe20000000800 */
[----:B------:R-:W-:Y:S02]  /*19ce0*/  UIMAD UR19, UR19, UR14, UR22 ;  /* 0x0000000e131372a4 */ /* 0x000fe4000f8e0216 */
[----:B------:R-:W-:Y:S01]  /*19cf0*/  UIMAD UR11, UR11, UR14, UR22 ;  /* 0x0000000e0b0b72a4 */ /* 0x000fe2000f8e0216 */
[----:B------:R-:W-:Y:S02]  /*19d00*/  @UP0 ULDC UR42, c[0x0][0x4b0] ;  /* 0x00012c00002a0ab9 */ /* 0x000fe40000000800 */
[----:B------:R-:W-:Y:S01]  /*19d10*/  UMOV UR22, UR9 ;  /* 0x0000000900167c82 */ /* 0x000fe20008000000 */
[----:B------:R-:W-:Y:S01]  /*19d20*/  UIMAD UR38, UR10, UR38, UR30 ;  /* 0x000000260a2672a4 */ /* 0x000fe2000f8e021e */
[----:B------:R-:W-:Y:S01]  /*19d30*/  R2UR UR30, R8 ;  /* 0x00000000081e72ca */ /* 0x000fe200000e0000 */
[----:B------:R-:W-:Y:S01]  /*19d40*/  UMOV UR14, UR17 ;  /* 0x00000011000e7c82 */ /* 0x000fe20008000000 */
[----:B------:R-:W-:Y:S01]  /*19d50*/  UIMAD UR10, UR10, UR52, UR18 ;  /* 0x000000340a0a72a4 */ /* 0x000fe2000f8e0212 */
[----:B------:R-:W-:Y:S01]  /*19d60*/  R2UR UR18, R10 ;  /* 0x000000000a1272ca */ /* 0x000fe200000e0000 */
[----:B------:R-:W-:Y:S01]  /*19d70*/  @UP0 USHF.R.U32.HI UR22, URZ, UR34, UR21 ;  /* 0x000000223f160299 */ /* 0x000fe20008011615 */
[----:B------:R-:W-:Y:S01]  /*19d80*/  R2UR UR34, R11 ;  /* 0x000000000b2272ca */ /* 0x000fe200000e0000 */
[----:B------:R-:W-:Y:S01]  /*19d90*/  ULDC.64 UR12, c[0x0][0x4d0] ;  /* 0x00013400000c7ab9 */ /* 0x000fe20000000a00 */
[----:B------:R-:W-:Y:S01]  /*19da0*/  ULDC.64 UR46, c[0x0][0x4f0] ;  /* 0x00013c00002e7ab9 */ /* 0x000fe20000000a00 */
[----:B------:R-:W-:Y:S01]  /*19db0*/  @UP0 USHF.R.U32.HI UR14, URZ, UR42, UR49 ;  /* 0x0000002a3f0e0299 */ /* 0x000fe20008011631 */
[----:B------:R-:W-:Y:S01]  /*19dc0*/  R2UR UR42, R14 ;  /* 0x000000000e2a72ca */ /* 0x000fe200000e0000 */
[----:B------:R-:W-:Y:S01]  /*19dd0*/  UIMAD UR20, UR38, UR12, UR46 ;  /* 0x0000000c261472a4 */ /* 0x000fe2000f8e022e */
[----:B------:R-:W-:Y:S01]  /*19de0*/  R2UR UR38, R13 ;  /* 0x000000000d2672ca */ /* 0x000fe200000e0000 */
[----:B------:R-:W-:Y:S01]  /*19df0*/  UIMAD UR12, UR10, UR12, UR46 ;  /* 0x0000000c0a0c72a4 */ /* 0x000fe2000f8e022e */
[----:B------:R-:W-:Y:S01]  /*19e00*/  R2UR UR10, R17 ;  /* 0x00000000110a72ca */ /* 0x000fe200000e0000 */
[----:B------:R-:W-:-:S02]  /*19e10*/  UIADD3 UR21, -UR22, URZ, URZ ;  /* 0x0000003f16157290 */ /* 0x000fc4000fffe13f */
[----:B------:R-:W-:Y:S02]  /*19e20*/  UIADD3 UR46, -UR14, URZ, URZ ;  /* 0x0000003f0e2e7290 */ /* 0x000fe4000fffe13f */
[----:B------:R-:W-:Y:S02]  /*19e30*/  UIADD3 UR29, UR29, 0x30000, URZ ;  /* 0x000300001d1d7890 */ /* 0x000fe4000fffe03f */
[----:B------:R-:W-:Y:S02]  /*19e40*/  UIMAD UR21, UR41, UR21, UR9 ;  /* 0x00000015291572a4 */ /* 0x000fe4000f8e0209 */
[----:B------:R-:W-:Y:S02]  /*19e50*/  UIADD3 UR32, UR28, 0x2000, URZ ;  /* 0x000020001c207890 */ /* 0x000fe4000fffe03f */
[----:B------:R-:W-:Y:S02]  /*19e60*/  UIMAD UR41, UR41, UR46, UR17 ;  /* 0x0000002e292972a4 */ /* 0x000fe4000f8e0211 */
[----:B------:R-:W-:-:S02]  /*19e70*/  UIADD3 UR36, UR28, 0x4000, URZ ;  /* 0x000040001c247890 */ /* 0x000fc4000fffe03f */
[----:B------:R-:W-:Y:S02]  /*19e80*/  UIADD3 UR40, UR28, 0x6000, URZ ;  /* 0x000060001c287890 */ /* 0x000fe4000fffe03f */
[----:B------:R-:W-:Y:S02]  /*19e90*/  UIADD3 UR16, UR16, 0x20000, URZ ;  /* 0x0002000010107890 */ /* 0x000fe4000fffe03f */
[----:B------:R-:W-:Y:S02]  /*19ea0*/  UIMAD UR21, UR21, UR13, UR47 ;  /* 0x0000000d151572a4 */ /* 0x000fe4000f8e022f */
[----:B------:R-:W-:Y:S02]  /*19eb0*/  UPRMT UR4, UR4, 0x5410, URZ ;  /* 0x0000541004047896 */ /* 0x000fe4000800003f */
[----:B------:R-:W-:Y:S02]  /*19ec0*/  UIADD3 UR8, UR8, 0x20000, URZ ;  /* 0x0002000008087890 */ /* 0x000fe4000fffe03f */
[----:B------:R-:W-:Y:S01]  /*19ed0*/  UIMAD UR13, UR41, UR13, UR47 ;  /* 0x0000000d290d72a4 */ /* 0x000fe2000f8e022f */
[----:B------:R-:W-:Y:S01]  /*19ee0*/  UMOV UR44, 0x0 ;  /* 0x00000000002c7882 */ /* 0x000fe20000000000 */
[----:B------:R-:W-:Y:S01]  /*19ef0*/  UMOV UR45, 0x10000000 ;  /* 0x10000000002d7882 */ /* 0x000fe20000000000 */
[----:B------:R-:W-:Y:S01]  /*19f00*/  UMOV UR35, UR31 ;  /* 0x0000001f00237c82 */ /* 0x000fe20008000000 */
[----:B------:R-:W-:Y:S01]  /*19f10*/  UMOV UR33, UR29 ;  /* 0x0000001d00217c82 */ /* 0x000fe20008000000 */
[----:B------:R-:W-:Y:S01]  /*19f20*/  UMOV UR39, UR31 ;  /* 0x0000001f00277c82 */ /* 0x000fe20008000000 */
[----:B------:R-:W-:Y:S01]  /*19f30*/  UMOV UR37, UR29 ;  /* 0x0000001d00257c82 */ /* 0x000fe20008000000 */
[----:B------:R0:W-:Y:S01]  /*19f40*/  UTMALDG.2D [UR28], [UR26], desc[UR44] ;  /* 0x00002c1c1a0075b4 */ /* 0x0001e20008009000 */
[----:B------:R-:W-:Y:S01]  /*19f50*/  UMOV UR43, UR31 ;  /* 0x0000001f002b7c82 */ /* 0x000fe20008000000 */
[----:B------:R-:W-:Y:S01]  /*19f60*/  UMOV UR41, UR29 ;  /* 0x0000001d00297c82 */ /* 0x000fe20008000000 */
[----:B------:R-:W-:Y:S01]  /*19f70*/  UMOV UR17, UR29 ;  /* 0x0000001d00117c82 */ /* 0x000fe20008000000 */
[----:B------:R-:W-:Y:S01]  /*19f80*/  UMOV UR9, UR29 ;  /* 0x0000001d00097c82 */ /* 0x000fe20008000000 */
[----:B------:R0:W-:Y:S01]  /*19f90*/  UTMALDG.2D [UR32], [UR26], desc[UR44] ;  /* 0x00002c201a0075b4 */ /* 0x0001e20008009000 */
[----:B------:R0:W-:Y:S01]  /*19fa0*/  UTMALDG.2D [UR36], [UR26], desc[UR44] ;  /* 0x00002c241a0075b4 */ /* 0x0001e20008009000 */
[----:B------:R0:W-:Y:S01]  /*19fb0*/  UTMALDG.2D [UR40], [UR26], desc[UR44] ;  /* 0x00002c281a0075b4 */ /* 0x0001e20008009000 */
[----:B------:R0:W-:Y:S01]  /*19fc0*/  UTMALDG.5D.IM2COL [UR16], [UR50], UR4 ;  /* 0x00000010320073b4 */ /* 0x0001e20008060004 */
[----:B------:R0:W-:Y:S02]  /*19fd0*/  UTMALDG.5D.IM2COL [UR8], [UR50], UR4 ;  /* 0x00000008320073b4 */ /* 0x0001e40008060004 */
[----:B0-----:R-:W-:Y:S05]  /*19fe0*/  @P3 BRA `(.L_x_528) ;  /* 0xfffffff400fc3947 */ /* 0x001fea000383ffff */
.L_x_524:
[----:B------:R-:W-:Y:S05]  /*19ff0*/  WARPSYNC.ALL ;  /* 0x0000000000007948 */ /* 0x000fea0003800000 */
[----:B------:R-:W-:-:S13]  /*1a000*/  ELECT P0, URZ, PT ;  /* 0x00000000003f782f */ /* 0x000fda0003800000 */
[----:B------:R-:W-:Y:S05]  /*1a010*/  @!P0 EXIT ;  /* 0x000000000000894d */ /* 0x000fea0003800000 */
[----:B------:R-:W-:-:S04]  /*1a020*/  ULOP3.LUT UR6, UR6, 0x2, URZ, 0xfc, !UPT ;  /* 0x0000000206067892 */ /* 0x000fc8000f8efc3f */
[----:B------:R-:W-:-:S06]  /*1a030*/  UISETP.NE.AND UP0, UPT, UR6, 0x3, UPT ;  /* 0x000000030600788c */ /* 0x000fcc000bf05270 */
[----:B------:R-:W-:-:S13]  /*1a040*/  PLOP3.LUT P0, PT, PT, PT, UP0, 0x80, 0x0 ;  /* 0x000000000000781c */ /* 0x000fda0003f0f008 */
[----:B------:R-:W-:Y:S05]  /*1a050*/  @!P0 BRA `(.L_x_529) ;  /* 0x0000000000048947 */ /* 0x000fea0003800000 */
[----:B------:R-:W-:Y:S01]  /*1a060*/  BPT.TRAP 0x1 ;  /* 0x000000040000795c */ /* 0x000fe20000300000 */
.L_x_529:
[----:B------:R-:W0:Y:S01]  /*1a070*/  S2UR UR7, SR_CgaCtaId ;  /* 0x00000000000779c3 */ /* 0x000e220000008800 */
[----:B------:R-:W-:Y:S01]  /*1a080*/  ULOP3.LUT UP0, URZ, UR5, 0x4, URZ, 0xc0, !UPT ;  /* 0x00000004053f7892 */ /* 0x000fe2000f80c03f */
[----:B------:R-:W-:Y:S01]  /*1a090*/  UMOV UR6, 0x400 ;  /* 0x0000040000067882 */ /* 0x000fe20000000000 */
[----:B------:R-:W-:Y:S02]  /*1a0a0*/  USHF.L.U32 UR4, UR5, 0x3, URZ ;  /* 0x0000000305047899 */ /* 0x000fe4000800063f */
[----:B------:R-:W-:Y:S02]  /*1a0b0*/  USEL UR8, URZ, 0x1, UP0 ;  /* 0x000000013f087887 */ /* 0x000fe40008000000 */
[----:B------:R-:W-:-:S04]  /*1a0c0*/  ULOP3.LUT UR5, UR5, 0x3, URZ, 0xc0, !UPT ;  /* 0x0000000305057892 */ /* 0x000fc8000f8ec03f */
[----:B------:R-:W-:-:S05]  /*1a0d0*/  IMAD.U32 R0, RZ, RZ, UR8 ;  /* 0x00000008ff007e24 */ /* 0x000fca000f8e00ff */
[----:B------:R-:W-:Y:S01]  /*1a0e0*/  SHF.L.U32 R0, R0, 0x1f, RZ ;  /* 0x0000001f00007819 */ /* 0x000fe200000006ff */
[----:B0-----:R-:W-:Y:S02]  /*1a0f0*/  ULEA UR7, UR7, UR6, 0x18 ;  /* 0x0000000607077291 */ /* 0x001fe4000f8ec03f */
[----:B------:R-:W-:Y:S02]  /*1a100*/  ULOP3.LUT UR6, UR4, 0x18, URZ, 0xc0, !UPT ;  /* 0x0000001804067892 */ /* 0x000fe4000f8ec03f */
[----:B------:R-:W-:-:S04]  /*1a110*/  UIADD3 UR4, UR7, 0x30020, URZ ;  /* 0x0003002007047890 */ /* 0x000fc8000fffe03f */
[----:B------:R-:W-:-:S12]  /*1a120*/  UIADD3 UR6, UR4, UR6, URZ ;  /* 0x0000000604067290 */ /* 0x000fd8000fffe03f */
.L_x_530:
[----:B0-----:R-:W-:-:S04]  /*1a130*/  IMAD.U32 R3, RZ, RZ, UR6 ;  /* 0x00000006ff037e24 */ /* 0x001fc8000f8e00ff */
[----:B------:R0:W1:Y:S03]  /*1a140*/  SYNCS.PHASECHK.TRANS64.TRYWAIT P0, [R3+URZ], R0 ;  /* 0x00000000030075a7 */ /* 0x000066000800017f */
[----:B-1----:R-:W-:Y:S05]  /*1a150*/  @!P0 NANOSLEEP.SYNCS 0x989680 ;  /* 0x009896800000895d */ /* 0x002fea0003900000 */
[----:B------:R-:W1:Y:S02]  /*1a160*/  @!P0 SYNCS.PHASECHK.TRANS64 P0, [R3+URZ], R0 ;  /* 0x00000000030085a7 */ /* 0x000e64000800007f */
[----:B-1----:R-:W-:Y:S05]  /*1a170*/  @!P0 BRA `(.L_x_530) ;  /* 0xfffffffc00ec8947 */ /* 0x002fea000383ffff */
[----:B------:R-:W-:-:S04]  /*1a180*/  UIADD3 UR5, UR5, 0x1, URZ ;  /* 0x0000000105057890 */ /* 0x000fc8000fffe03f */
[----:B------:R-:W-:Y:S02]  /*1a190*/  UISETP.EQ.XOR UP0, UPT, UR5, 0x4, !UP0 ;  /* 0x000000040500788c */ /* 0x000fe4000c702a70 */
[----:B------:R-:W-:Y:S02]  /*1a1a0*/  UISETP.NE.AND UP1, UPT, UR5, 0x4, UPT ;  /* 0x000000040500788c */ /* 0x000fe4000bf25270 */
[----:B------:R-:W-:Y:S02]  /*1a1b0*/  USEL UR6, URZ, 0x1, !UP0 ;  /* 0x000000013f067887 */ /* 0x000fe4000c000000 */
[----:B------:R-:W-:-:S04]  /*1a1c0*/  USEL UR5, UR5, URZ, UP1 ;  /* 0x0000003f05057287 */ /* 0x000fc80008800000 */
[----:B0-----:R-:W-:Y:S01]  /*1a1d0*/  IMAD.U32 R0, RZ, RZ, UR6 ;  /* 0x00000006ff007e24 */ /* 0x001fe2000f8e00ff */
[----:B------:R-:W-:-:S04]  /*1a1e0*/  ULEA UR7, UR5, UR4, 0x3 ;  /* 0x0000000405077291 */ /* 0x000fc8000f8e183f */
[----:B------:R-:W-:-:S08]  /*1a1f0*/  SHF.L.U32 R0, R0, 0x1f, RZ ;  /* 0x0000001f00007819 */ /* 0x000fd000000006ff */
.L_x_531:
[----:B0-----:R-:W-:-:S04]  /*1a200*/  IMAD.U32 R3, RZ, RZ, UR7 ;  /* 0x00000007ff037e24 */ /* 0x001fc8000f8e00ff */
[----:B------:R0:W1:Y:S03]  /*1a210*/  SYNCS.PHASECHK.TRANS64.TRYWAIT P0, [R3+URZ], R0 ;  /* 0x00000000030075a7 */ /* 0x000066000800017f */
[----:B-1----:R-:W-:Y:S05]  /*1a220*/  @!P0 NANOSLEEP.SYNCS 0x989680 ;  /* 0x009896800000895d */ /* 0x002fea0003900000 */
[----:B------:R-:W1:Y:S02]  /*1a230*/  @!P0 SYNCS.PHASECHK.TRANS64 P0, [R3+URZ], R0 ;  /* 0x00000000030085a7 */ /* 0x000e64000800007f */
[----:B-1----:R-:W-:Y:S05]  /*1a240*/  @!P0 BRA `(.L_x_531) ;  /* 0xfffffffc00ec8947 */ /* 0x002fea000383ffff */
[----:B------:R-:W-:-:S04]  /*1a250*/  UIADD3 UR5, UR5, 0x1, URZ ;  /* 0x0000000105057890 */ /* 0x000fc8000fffe03f */
[----:B------:R-:W-:Y:S02]  /*1a260*/  UISETP.EQ.XOR UP0, UPT, UR5, 0x4, UP0 ;  /* 0x000000040500788c */ /* 0x000fe40008702a70 */
[----:B------:R-:W-:Y:S02]  /*1a270*/  UISETP.NE.AND UP1, UPT, UR5, 0x4, UPT ;  /* 0x000000040500788c */ /* 0x000fe4000bf25270 */
[----:B------:R-:W-:Y:S02]  /*1a280*/  USEL UR6, URZ, 0x1, !UP0 ;  /* 0x000000013f067887 */ /* 0x000fe4000c000000 */
[----:B------:R-:W-:-:S04]  /*1a290*/  USEL UR5, UR5, URZ, UP1 ;  /* 0x0000003f05057287 */ /* 0x000fc80008800000 */
[----:B0-----:R-:W-:Y:S01]  /*1a2a0*/  IMAD.U32 R0, RZ, RZ, UR6 ;  /* 0x00000006ff007e24 */ /* 0x001fe2000f8e00ff */
[----:B------:R-:W-:-:S04]  /*1a2b0*/  ULEA UR7, UR5, UR4, 0x3 ;  /* 0x0000000405077291 */ /* 0x000fc8000f8e183f */
[----:B------:R-:W-:-:S08]  /*1a2c0*/  SHF.L.U32 R0, R0, 0x1f, RZ ;  /* 0x0000001f00007819 */ /* 0x000fd000000006ff */
.L_x_532:
        /* <DEDUP_REMOVED lines=13> */
.L_x_533:
[----:B0-----:R-:W-:-:S04]  /*1a3a0*/  IMAD.U32 R3, RZ, RZ, UR5 ;  /* 0x00000005ff037e24 */ /* 0x001fc8000f8e00ff */
[----:B------:R0:W1:Y:S03]  /*1a3b0*/  SYNCS.PHASECHK.TRANS64.TRYWAIT P0, [R3+URZ], R0 ;  /* 0x00000000030075a7 */ /* 0x000066000800017f */
[----:B-1----:R-:W-:Y:S05]  /*1a3c0*/  @!P0 NANOSLEEP.SYNCS 0x989680 ;  /* 0x009896800000895d */ /* 0x002fea0003900000 */
[----:B------:R-:W1:Y:S02]  /*1a3d0*/  @!P0 SYNCS.PHASECHK.TRANS64 P0, [R3+URZ], R0 ;  /* 0x00000000030085a7 */ /* 0x000e64000800007f */
[----:B-1----:R-:W-:Y:S05]  /*1a3e0*/  @P0 EXIT ;  /* 0x000000000000094d */ /* 0x002fea0003800000 */
[----:B------:R-:W-:Y:S05]  /*1a3f0*/  BRA `(.L_x_533) ;  /* 0xfffffffc00e87947 */ /* 0x000fea000383ffff */
.L_x_534:
[----:B------:R-:W-:-:S00]  /*1a400*/  BRA `(.L_x_534) ;  /* 0xfffffffc00fc7947 */ /* 0x000fc0000383ffff */
[----:B------:R-:W-:-:S00]  /*1a410*/  NOP ;  /* 0x0000000000007918 */ /* 0x000fc00000000000 */
        /* <DEDUP_REMOVED lines=14> */
.L_x_535:


//--------------------- .nv.shared._ZN7cutlass13device_kernelINS_4conv6kernel13ConvUniversalINS1_16ConvProblemShapeILNS1_8OperatorE2ELi3EEENS1_10collective14CollectiveConvINS1_46MainloopSm90TmaGmmaWarpSpecializedImplicitGemmILS5_2ELi4ELi3EN4cute5tupleIJNSA_1CILi1EEESD_SD_EEENS1_36KernelImplicitTmaWarpSpecializedSm90ELi1EEENSB_IJNSC_ILi256EEENSB_IJNSC_ILi128EEEEEENSB_IJNSC_ILi64EEEEEEEEENS_6half_tESN_NSA_8TiledMMAINSA_8MMA_AtomIJNSA_4SM904GMMA26MMA_64x128x16_F32F16F16_SSILNSR_5MajorE1ELST_1ELNSR_7ScaleInE1ELSU_1EEEEEENSA_6LayoutISE_NSB_IJNSC_ILi0EEESY_SY_EEEEENSB_IJNSA_10UnderscoreES11_S11_EEEEENS7_6detail26Sm90ImplicitGemmTileTraitsINSA_13SM90_TMA_LOADENSA_14ComposedLayoutINSA_7SwizzleILi3ELi4ELi3EEENSA_18smem_ptr_flag_bitsILi16EEENSX_INSB_IJNSB_IJSK_NSC_ILi4EEEEEENSB_IJNSC_ILi8EEES1E_EEENSB_IJSD_S1C_EEEEEENSB_IJNSB_IJSD_NSC_ILi4096EEEEEENSB_IJSK_NSC_ILi512EEEEEENSB_IJSY_NSC_ILi16384EEEEEEEEEEEEEvEENS15_INSA_20SM90_TMA_LOAD_IM2COLENS17_IS19_S1B_NSX_INSB_IJNSB_IJSK_NSC_ILi2EEEEEES1F_S1G_EEENSB_IJS1J_S1L_NSB_IJSY_NSC_ILi8192EEEEEEEEEEEEEvEEEENS_8epilogue10collective6detail29Sm90TmaWarpSpecializedAdapterINS24_15DefaultEpilogueISN_NSB_IJlNSB_IJSD_lllEEESY_EEES29_NS23_6thread17LinearCombinationISN_Li1EffLNS2A_9ScaleType4KindE0ELNS_15FloatRoundStyleE2ESN_EENS_4gemm15EpilogueDefaultEEEEEvvEEEEvNT_6ParamsE --------------------------
	.section	.nv.shared._ZN7cutlass13device_kernelINS_4conv6kernel13ConvUniversalINS1_16ConvProblemShapeILNS1_8OperatorE2ELi3EEENS1_10collective14CollectiveConvINS1_46MainloopSm90TmaGmmaWarpSpecializedImplicitGemmILS5_2ELi4ELi3EN4cute5tupleIJNSA_1CILi1EEESD_SD_EEENS1_36KernelImplicitTmaWarpSpecializedSm90ELi1EEENSB_IJNSC_ILi256EEENSB_IJNSC_ILi128EEEEEENSB_IJNSC_ILi64EEEEEEEEENS_6half_tESN_NSA_8TiledMMAINSA_8MMA_AtomIJNSA_4SM904GMMA26MMA_64x128x16_F32F16F16_SSILNSR_5MajorE1ELST_1ELNSR_7ScaleInE1ELSU_1EEEEEENSA_6LayoutISE_NSB_IJNSC_ILi0EEESY_SY_EEEEENSB_IJNSA_10UnderscoreES11_S11_EEEEENS7_6detail26Sm90ImplicitGemmTileTraitsINSA_13SM90_TMA_LOADENSA_14ComposedLayoutINSA_7SwizzleILi3ELi4ELi3EEENSA_18smem_ptr_flag_bitsILi16EEENSX_INSB_IJNSB_IJSK_NSC_ILi4EEEEEENSB_IJNSC_ILi8EEES1E_EEENSB_IJSD_S1C_EEEEEENSB_IJNSB_IJSD_NSC_ILi4096EEEEEENSB_IJSK_NSC_ILi512EEEEEENSB_IJSY_NSC_ILi16384EEEEEEEEEEEEEvEENS15_INSA_20SM90_TMA_LOAD_IM2COLENS17_IS19_S1B_NSX_INSB_IJNSB_IJSK_NSC_ILi2EEEEEES1F_S1G_EEENSB_IJS1J_S1L_NSB_IJSY_NSC_ILi8192EEEEEEEEEEEEEvEEEENS_8epilogue10collective6detail29Sm90TmaWarpSpecializedAdapterINS24_15DefaultEpilogueISN_NSB_IJlNSB_IJSD_lllEEESY_EEES29_NS23_6thread17LinearCombinationISN_Li1EffLNS2A_9ScaleType4KindE0ELNS_15FloatRoundStyleE2ESN_EENS_4gemm15EpilogueDefaultEEEEEvvEEEEvNT_6ParamsE,"aw",@nobits
	.sectionflags	@""
	.align	16
	.zero		1024


//--------------------- .nv.shared.reserved.0     --------------------------
	.section	.nv.shared.reserved.0,"aw",@nobits
	.weak		__nv_reservedSMEM_offset_0_alias
	.size		__nv_reservedSMEM_offset_0_alias, 0, 0
	.other		__nv_reservedSMEM_offset_0_alias,@"STO_CUDA_RESERVED_SHARED STV_DEFAULT"
__nv_reservedSMEM_offset_0_alias:
	.zero		0


//--------------------- .nv.global                --------------------------
	.section	.nv.global,"aw",@nobits
.nv.global:
	.type		_ZN39_INTERNAL_1fcece8f_4_k_cu_d406324d_27964cute1_E,@object
	.size		_ZN39_INTERNAL_1fcece8f_4_k_cu_d406324d_27964cute1_E,(_ZN39_INTERNAL_1fcece8f_4_k_cu_d406324d_27964cuda3std3__45__cpo6cbeginE - _ZN39_INTERNAL_1fcece8f_4_k_cu_d406324d_27964cute1_E)
_ZN39_INTERNAL_1fcece8f_4_k_cu_d406324d_27964cute1_E:
	.zero		1
	.type		_ZN39_INTERNAL_1fcece8f_4_k_cu_d406324d_27964cuda3std3__45__cpo6cbeginE,@object
	.size		_ZN39_INTERNAL_1fcece8f_4_k_cu_d406324d_27964cuda3std3__45__cpo6cbeginE,(_ZN39_INTERNAL_1fcece8f_4_k_cu_d406324d_27964cuda3std3__48in_placeE - _ZN39_INTERNAL_1fcece8f_4_k_cu_d406324d_27964cuda3std3__45__cpo6cbeginE)
_ZN39_INTERNAL_1fcece8f_4_k_cu_d406324d_27964cuda3std3__45__cpo6cbeginE:
	.zero		1
	.type		_ZN39_INTERNAL_1fcece8f_4_k_cu_d406324d_27964cuda3std3__48in_placeE,@object
	.size		_ZN39_INTERNAL_1fcece8f_4_k_cu_d406324d_27964cuda3std3__48in_placeE,(_ZN39_INTERNAL_1fcece8f_4_k_cu_d406324d_27964cuda3std6ranges3__45__cpo9iter_moveE - _ZN39_INTERNAL_1fcece8f_4_k_cu_d406324d_27964cuda3std3__48in_placeE)
_ZN39_INTERNAL_1fcece8f_4_k_cu_d406324d_27964cuda3std3__48in_placeE:
	.zero		1
	.type		_ZN39_INTERNAL_1fcece8f_4_k_cu_d406324d_27964cuda3std6ranges3__45__cpo9iter_moveE,@object
	.size		_ZN39_INTERNAL_1fcece8f_4_k_cu_d406324d_27964cuda3std6ranges3__45__cpo9iter_moveE,(_ZN39_INTERNAL_1fcece8f_4_k_cu_d406324d_27964cuda3std3__45__cpo5beginE - _ZN39_INTERNAL_1fcece8f_4_k_cu_d406324d_27964cuda3std6ranges3__45__cpo9iter_moveE)
_ZN39_INTERNAL_1fcece8f_4_k_cu_d406324d_27964cuda3std6ranges3__45__cpo9iter_moveE:
	.zero		1
	.type		_ZN39_INTERNAL_1fcece8f_4_k_cu_d406324d_27964cuda3std3__45__cpo5beginE,@object
	.size		_ZN39_INTERNAL_1fcece8f_4_k_cu_d406324d_27964cuda3std3__45__cpo5beginE,(_ZN39_INTERNAL_1fcece8f_4_k_cu_d406324d_27964cuda3std3__441_GLOBAL__N__1fcece8f_4_k_cu_d406324d_27966ignoreE - _ZN39_INTERNAL_1fcece8f_4_k_cu_d406324d_27964cuda3std3__45__cpo5beginE)
_ZN39_INTERNAL_1fcece8f_4_k_cu_d406324d_27964cuda3std3__45__cpo5beginE:
	.zero		1
	.type		_ZN39_INTERNAL_1fcece8f_4_k_cu_d406324d_27964cuda3std3__441_GLOBAL__N__1fcece8f_4_k_cu_d406324d_27966ignoreE,@object
	.size		_ZN39_INTERNAL_1fcece8f_4_k_cu_d406324d_27964cuda3std3__441_GLOBAL__N__1fcece8f_4_k_cu_d406324d_27966ignoreE,(_ZN39_INTERNAL_1fcece8f_4_k_cu_d406324d_27964cute7productE - _ZN39_INTERNAL_1fcece8f_4_k_cu_d406324d_27964cuda3std3__441_GLOBAL__N__1fcece8f_4_k_cu_d406324d_27966ignoreE)
_ZN39_INTERNAL_1fcece8f_4_k_cu_d406324d_27964cuda3std3__441_GLOBAL__N__1fcece8f_4_k_cu_d406324d_27966ignoreE:
	.zero		1
	.type		_ZN39_INTERNAL_1fcece8f_4_k_cu_d406324d_27964cute7productE,@object
	.size		_ZN39_INTERNAL_1fcece8f_4_k_cu_d406324d_27964cute7productE,(_ZN39_INTERNAL_1fcece8f_4_k_cu_d406324d_27964cuda3std3__45__cpo3endE - _ZN39_INTERNAL_1fcece8f_4_k_cu_d406324d_27964cute7productE)
_ZN39_INTERNAL_1fcece8f_4_k_cu_d406324d_27964cute7productE:
	.zero		1
	.type		_ZN39_INTERNAL_1fcece8f_4_k_cu_d406324d_27964cuda3std3__45__cpo3endE,@object
	.size		_ZN39_INTERNAL_1fcece8f_4_k_cu_d406324d_27964cuda3std3__45__cpo3endE,(_ZN39_INTERNAL_1fcece8f_4_k_cu_d406324d_27964cuda3std3__419piecewise_constructE - _ZN39_INTERNAL_1fcece8f_4_k_cu_d406324d_27964cuda3std3__45__cpo3endE)
_ZN39_INTERNAL_1fcece8f_4_k_cu_d406324d_27964cuda3std3__45__cpo3endE:
	.zero		1
	.type		_ZN39_INTERNAL_1fcece8f_4_k_cu_d406324d_27964cuda3std3__419piecewise_constructE,@object
	.size		_ZN39_INTERNAL_1fcece8f_4_k_cu_d406324d_27964cuda3std3__419piecewise_constructE,(_ZN39_INTERNAL_1fcece8f_4_k_cu_d406324d_27964cuda3std3__45__cpo4cendE - _ZN39_INTERNAL_1fcece8f_4_k_cu_d406324d_27964cuda3std3__419piecewise_constructE)
_ZN39_INTERNAL_1fcece8f_4_k_cu_d406324d_27964cuda3std3__419piecewise_constructE:
	.zero		1
	.type		_ZN39_INTERNAL_1fcece8f_4_k_cu_d406324d_27964cuda3std3__45__cpo4cendE,@object
	.size		_ZN39_INTERNAL_1fcece8f_4_k_cu_d406324d_27964cuda3std3__45__cpo4cendE,(_ZN39_INTERNAL_1fcece8f_4_k_cu_d406324d_27964cuda3std6ranges3__45__cpo4swapE - _ZN39_INTERNAL_1fcece8f_4_k_cu_d406324d_27964cuda3std3__45__cpo4cendE)
_ZN39_INTERNAL_1fcece8f_4_k_cu_d406324d_27964cuda3std3__45__cpo4cendE:
	.zero		1
	.type		_ZN39_INTERNAL_1fcece8f_4_k_cu_d406324d_27964cuda3std6ranges3__45__cpo4swapE,@object
	.size		_ZN39_INTERNAL_1fcece8f_4_k_cu_d406324d_27964cuda3std6ranges3__45__cpo4swapE,(.L_7 - _ZN39_INTERNAL_1fcece8f_4_k_cu_d406324d_27964cuda3std6ranges3__45__cpo4swapE)
_ZN39_INTERNAL_1fcece8f_4_k_cu_d406324d_27964cuda3std6ranges3__45__cpo4swapE:
	.zero		1
.L_7:


//--------------------- .nv.constant0._ZN7cutlass13device_kernelINS_4conv6kernel13ConvUniversalINS1_16ConvProblemShapeILNS1_8OperatorE2ELi3EEENS1_10collective14CollectiveConvINS1_46MainloopSm90TmaGmmaWarpSpecializedImplicitGemmILS5_2ELi4ELi3EN4cute5tupleIJNSA_1CILi1EEESD_SD_EEENS1_36KernelImplicitTmaWarpSpecializedSm90ELi1EEENSB_IJNSC_ILi256EEENSB_IJNSC_ILi128EEEEEENSB_IJNSC_ILi64EEEEEEEEENS_6half_tESN_NSA_8TiledMMAINSA_8MMA_AtomIJNSA_4SM904GMMA26MMA_64x128x16_F32F16F16_SSILNSR_5MajorE1ELST_1ELNSR_7ScaleInE1ELSU_1EEEEEENSA_6LayoutISE_NSB_IJNSC_ILi0EEESY_SY_EEEEENSB_IJNSA_10UnderscoreES11_S11_EEEEENS7_6detail26Sm90ImplicitGemmTileTraitsINSA_13SM90_TMA_LOADENSA_14ComposedLayoutINSA_7SwizzleILi3ELi4ELi3EEENSA_18smem_ptr_flag_bitsILi16EEENSX_INSB_IJNSB_IJSK_NSC_ILi4EEEEEENSB_IJNSC_ILi8EEES1E_EEENSB_IJSD_S1C_EEEEEENSB_IJNSB_IJSD_NSC_ILi4096EEEEEENSB_IJSK_NSC_ILi512EEEEEENSB_IJSY_NSC_ILi16384EEEEEEEEEEEEEvEENS15_INSA_20SM90_TMA_LOAD_IM2COLENS17_IS19_S1B_NSX_INSB_IJNSB_IJSK_NSC_ILi2EEEEEES1F_S1G_EEENSB_IJS1J_S1L_NSB_IJSY_NSC_ILi8192EEEEEEEEEEEEEvEEEENS_8epilogue10collective6detail29Sm90TmaWarpSpecializedAdapterINS24_15DefaultEpilogueISN_NSB_IJlNSB_IJSD_lllEEESY_EEES29_NS23_6thread17LinearCombinationISN_Li1EffLNS2A_9ScaleType4KindE0ELNS_15FloatRoundStyleE2ESN_EENS_4gemm15EpilogueDefaultEEEEEvvEEEEvNT_6ParamsE --------------------------
	.section	.nv.constant0._ZN7cutlass13device_kernelINS_4conv6kernel13ConvUniversalINS1_16ConvProblemShapeILNS1_8OperatorE2ELi3EEENS1_10collective14CollectiveConvINS1_46MainloopSm90TmaGmmaWarpSpecializedImplicitGemmILS5_2ELi4ELi3EN4cute5tupleIJNSA_1CILi1EEESD_SD_EEENS1_36KernelImplicitTmaWarpSpecializedSm90ELi1EEENSB_IJNSC_ILi256EEENSB_IJNSC_ILi128EEEEEENSB_IJNSC_ILi64EEEEEEEEENS_6half_tESN_NSA_8TiledMMAINSA_8MMA_AtomIJNSA_4SM904GMMA26MMA_64x128x16_F32F16F16_SSILNSR_5MajorE1ELST_1ELNSR_7ScaleInE1ELSU_1EEEEEENSA_6LayoutISE_NSB_IJNSC_ILi0EEESY_SY_EEEEENSB_IJNSA_10UnderscoreES11_S11_EEEEENS7_6detail26Sm90ImplicitGemmTileTraitsINSA_13SM90_TMA_LOADENSA_14ComposedLayoutINSA_7SwizzleILi3ELi4ELi3EEENSA_18smem_ptr_flag_bitsILi16EEENSX_INSB_IJNSB_IJSK_NSC_ILi4EEEEEENSB_IJNSC_ILi8EEES1E_EEENSB_IJSD_S1C_EEEEEENSB_IJNSB_IJSD_NSC_ILi4096EEEEEENSB_IJSK_NSC_ILi512EEEEEENSB_IJSY_NSC_ILi16384EEEEEEEEEEEEEvEENS15_INSA_20SM90_TMA_LOAD_IM2COLENS17_IS19_S1B_NSX_INSB_IJNSB_IJSK_NSC_ILi2EEEEEES1F_S1G_EEENSB_IJS1J_S1L_NSB_IJSY_NSC_ILi8192EEEEEEEEEEEEEvEEEENS_8epilogue10collective6detail29Sm90TmaWarpSpecializedAdapterINS24_15DefaultEpilogueISN_NSB_IJlNSB_IJSD_lllEEESY_EEES29_NS23_6thread17LinearCombinationISN_Li1EffLNS2A_9ScaleType4KindE0ELNS_15FloatRoundStyleE2ESN_EENS_4gemm15EpilogueDefaultEEEEEvvEEEEvNT_6ParamsE,"a",@progbits
	.sectionflags	@""
	.align	4
.nv.constant0._ZN7cutlass13device_kernelINS_4conv6kernel13ConvUniversalINS1_16ConvProblemShapeILNS1_8OperatorE2ELi3EEENS1_10collective14CollectiveConvINS1_46MainloopSm90TmaGmmaWarpSpecializedImplicitGemmILS5_2ELi4ELi3EN4cute5tupleIJNSA_1CILi1EEESD_SD_EEENS1_36KernelImplicitTmaWarpSpecializedSm90ELi1EEENSB_IJNSC_ILi256EEENSB_IJNSC_ILi128EEEEEENSB_IJNSC_ILi64EEEEEEEEENS_6half_tESN_NSA_8TiledMMAINSA_8MMA_AtomIJNSA_4SM904GMMA26MMA_64x128x16_F32F16F16_SSILNSR_5MajorE1ELST_1ELNSR_7ScaleInE1ELSU_1EEEEEENSA_6LayoutISE_NSB_IJNSC_ILi0EEESY_SY_EEEEENSB_IJNSA_10UnderscoreES11_S11_EEEEENS7_6detail26Sm90ImplicitGemmTileTraitsINSA_13SM90_TMA_LOADENSA_14ComposedLayoutINSA_7SwizzleILi3ELi4ELi3EEENSA_18smem_ptr_flag_bitsILi16EEENSX_INSB_IJNSB_IJSK_NSC_ILi4EEEEEENSB_IJNSC_ILi8EEES1E_EEENSB_IJSD_S1C_EEEEEENSB_IJNSB_IJSD_NSC_ILi4096EEEEEENSB_IJSK_NSC_ILi512EEEEEENSB_IJSY_NSC_ILi16384EEEEEEEEEEEEEvEENS15_INSA_20SM90_TMA_LOAD_IM2COLENS17_IS19_S1B_NSX_INSB_IJNSB_IJSK_NSC_ILi2EEEEEES1F_S1G_EEENSB_IJS1J_S1L_NSB_IJSY_NSC_ILi8192EEEEEEEEEEEEEvEEEENS_8epilogue10collective6detail29Sm90TmaWarpSpecializedAdapterINS24_15DefaultEpilogueISN_NSB_IJlNSB_IJSD_lllEEESY_EEES29_NS23_6thread17LinearCombinationISN_Li1EffLNS2A_9ScaleType4KindE0ELNS_15FloatRoundStyleE2ESN_EENS_4gemm15EpilogueDefaultEEEEEvvEEEEvNT_6ParamsE:
	.zero		1664


//--------------------- SYMBOLS --------------------------

	.type		.nv.reservedSmem.offset0,@object
	.size		.nv.reservedSmem.offset0,0x4
